	.headerflags	@"EF_CUDA_TEXMODE_UNIFIED EF_CUDA_64BIT_ADDRESS EF_CUDA_SM86 EF_CUDA_VIRTUAL_SM(EF_CUDA_SM86)"
	.elftype	@"ET_EXEC"


//--------------------- .nv.info                  --------------------------
	.section	.nv.info,"",@"SHT_CUDA_INFO"
	.align	4


	//----- nvinfo : EIATTR_REGCOUNT
	.align		4
        /*0000*/ 	.byte	0x04, 0x2f
        /*0002*/ 	.short	(.L_1 - .L_0)
	.align		4
.L_0:
        /*0004*/ 	.word	index@(triton__0d1d2d3d4de5de)
        /*0008*/ 	.word	0x00000048


	//----- nvinfo : EIATTR_MAX_STACK_SIZE
	.align		4
.L_1:
        /*000c*/ 	.byte	0x04, 0x23
        /*000e*/ 	.short	(.L_3 - .L_2)
	.align		4
.L_2:
        /*0010*/ 	.word	index@(triton__0d1d2d3d4de5de)
        /*0014*/ 	.word	0x00000000


	//----- nvinfo : EIATTR_MIN_STACK_SIZE
	.align		4
.L_3:
        /*0018*/ 	.byte	0x04, 0x12
        /*001a*/ 	.short	(.L_5 - .L_4)
	.align		4
.L_4:
        /*001c*/ 	.word	index@(triton__0d1d2d3d4de5de)
        /*0020*/ 	.word	0x00000000


	//----- nvinfo : EIATTR_FRAME_SIZE
	.align		4
.L_5:
        /*0024*/ 	.byte	0x04, 0x11
        /*0026*/ 	.short	(.L_7 - .L_6)
	.align		4
.L_6:
        /*0028*/ 	.word	index@(triton__0d1d2d3d4de5de)
        /*002c*/ 	.word	0x00000000
.L_7:


//--------------------- .nv.info.triton__0d1d2d3d4de5de --------------------------
	.section	.nv.info.triton__0d1d2d3d4de5de,"",@"SHT_CUDA_INFO"
	.align	4


	//----- nvinfo : EIATTR_CUDA_API_VERSION
	.align		4
        /*0000*/ 	.byte	0x04, 0x37
        /*0002*/ 	.short	(.L_9 - .L_8)
.L_8:
        /*0004*/ 	.word	0x0000007b


	//----- nvinfo : EIATTR_SW2861232_WAR
	.align		4
.L_9:
        /*0008*/ 	.byte	0x01, 0x35
	.zero		2


	//----- nvinfo : EIATTR_PARAM_CBANK
	.align		4
        /*000c*/ 	.byte	0x04, 0x0a
        /*000e*/ 	.short	(.L_11 - .L_10)
	.align		4
.L_10:
        /*0010*/ 	.word	index@(.nv.constant0.triton__0d1d2d3d4de5de)
        /*0014*/ 	.short	0x0160
        /*0016*/ 	.short	0x0028


	//----- nvinfo : EIATTR_CBANK_PARAM_SIZE
	.align		4
.L_11:
        /*0018*/ 	.byte	0x03, 0x19
        /*001a*/ 	.short	0x0028


	//----- nvinfo : EIATTR_KPARAM_INFO
	.align		4
        /*001c*/ 	.byte	0x04, 0x17
        /*001e*/ 	.short	(.L_13 - .L_12)
.L_12:
        /*0020*/ 	.word	0x00000000
        /*0024*/ 	.short	0x0005
        /*0026*/ 	.short	0x0024
        /*0028*/ 	.byte	0x00, 0xf0, 0x11, 0x00


	//----- nvinfo : EIATTR_KPARAM_INFO
	.align		4
.L_13:
        /*002c*/ 	.byte	0x04, 0x17
        /*002e*/ 	.short	(.L_15 - .L_14)
.L_14:
        /*0030*/ 	.word	0x00000000
        /*0034*/ 	.short	0x0004
        /*0036*/ 	.short	0x0020
        /*0038*/ 	.byte	0x00, 0xf0, 0x11, 0x00


	//----- nvinfo : EIATTR_KPARAM_INFO
	.align		4
.L_15:
        /*003c*/ 	.byte	0x04, 0x17
        /*003e*/ 	.short	(.L_17 - .L_16)
.L_16:
        /*0040*/ 	.word	0x00000000
        /*0044*/ 	.short	0x0003
        /*0046*/ 	.short	0x0018
        /*0048*/ 	.byte	0x00, 0xf0, 0x21, 0x00


	//----- nvinfo : EIATTR_KPARAM_INFO
	.align		4
.L_17:
        /*004c*/ 	.byte	0x04, 0x17
        /*004e*/ 	.short	(.L_19 - .L_18)
.L_18:
        /*0050*/ 	.word	0x00000000
        /*0054*/ 	.short	0x0002
        /*0056*/ 	.short	0x0010
        /*0058*/ 	.byte	0x00, 0xf0, 0x21, 0x00


	//----- nvinfo : EIATTR_KPARAM_INFO
	.align		4
.L_19:
        /*005c*/ 	.byte	0x04, 0x17
        /*005e*/ 	.short	(.L_21 - .L_20)
.L_20:
        /*0060*/ 	.word	0x00000000
        /*0064*/ 	.short	0x0001
        /*0066*/ 	.short	0x0008
        /*0068*/ 	.byte	0x00, 0xf0, 0x21, 0x00


	//----- nvinfo : EIATTR_KPARAM_INFO
	.align		4
.L_21:
        /*006c*/ 	.byte	0x04, 0x17
        /*006e*/ 	.short	(.L_23 - .L_22)
.L_22:
        /*0070*/ 	.word	0x00000000
        /*0074*/ 	.short	0x0000
        /*0076*/ 	.short	0x0000
        /*0078*/ 	.byte	0x00, 0xf0, 0x21, 0x00


	//----- nvinfo : EIATTR_MAXREG_COUNT
	.align		4
.L_23:
        /*007c*/ 	.byte	0x03, 0x1b
        /*007e*/ 	.short	0x00ff


	//----- nvinfo : EIATTR_EXIT_INSTR_OFFSETS
	.align		4
        /*0080*/ 	.byte	0x04, 0x1c
        /*0082*/ 	.short	(.L_25 - .L_24)


	//   ....[0]....
.L_24:
        /*0084*/ 	.word	0x00002030


	//   ....[1]....
        /*0088*/ 	.word	0x00002080


	//----- nvinfo : EIATTR_MAX_THREADS
	.align		4
.L_25:
        /*008c*/ 	.byte	0x04, 0x05
        /*008e*/ 	.short	(.L_27 - .L_26)
.L_26:
        /*0090*/ 	.word	0x00000080
        /*0094*/ 	.word	0x00000001
        /*0098*/ 	.word	0x00000001
.L_27:


//--------------------- .nv.rel.action            --------------------------
	.section	.nv.rel.action,"",@"SHT_CUDA_RELOCINFO"
	.align	8
	.sectionentsize	8
        /*0000*/ 	.byte	0x73, 0x00, 0x00, 0x00, 0x00, 0x00, 0x00, 0x00, 0x00, 0x00, 0x00, 0x11, 0x25, 0x00, 0x05, 0x36


//--------------------- .nv.constant0.triton__0d1d2d3d4de5de --------------------------
	.section	.nv.constant0.triton__0d1d2d3d4de5de,"a",@progbits
	.align	4
.nv.constant0.triton__0d1d2d3d4de5de:
	.zero		392


//--------------------- .text.triton__0d1d2d3d4de5de --------------------------
	.section	.text.triton__0d1d2d3d4de5de,"ax",@progbits
	.sectionflags	@"SHF_BARRIERS=1"
	.sectioninfo	@"SHI_REGISTERS=72"
	.align	128
        .global         triton__0d1d2d3d4de5de
        .type           triton__0d1d2d3d4de5de,@function
        .size           triton__0d1d2d3d4de5de,(.L_x_1 - triton__0d1d2d3d4de5de)
        .other          triton__0d1d2d3d4de5de,@"STO_CUDA_ENTRY STV_DEFAULT"
triton__0d1d2d3d4de5de:
.text.triton__0d1d2d3d4de5de:
[----:B------:R-:W-:-:S02]  /*0000*/  IMAD.MOV.U32 R1, RZ, RZ, c[0x0][0x28] ;  /* 0x00000a00ff017624 */ /* 0x000fc400078e00ff */
[----:B------:R-:W0:Y:S01]  /*0010*/  S2R R12, SR_TID.X ;  /* 0x00000000000c7919 */ /* 0x000e220000002100 */
[----:B------:R-:W-:Y:S01]  /*0020*/  CS2R R6, SRZ ;  /* 0x0000000000067805 */ /* 0x000fe2000001ff00 */
[----:B------:R-:W-:Y:S02]  /*0030*/  ULDC.64 UR4, c[0x0][0x118] ;  /* 0x0000460000047ab9 */ /* 0x000fe40000000a00 */
[----:B------:R-:W1:Y:S04]  /*0040*/  S2R R11, SR_CTAID.Y ;  /* 0x00000000000b7919 */ /* 0x000e680000002600 */
[----:B------:R-:W2:Y:S01]  /*0050*/  S2R R16, SR_CTAID.X ;  /* 0x0000000000107919 */ /* 0x000ea20000002500 */
[----:B0-----:R-:W-:Y:S01]  /*0060*/  IMAD.SHL.U32 R0, R12, 0x8, RZ ;  /* 0x000000080c007824 */ /* 0x001fe200078e00ff */
[----:B------:R-:W-:Y:S01]  /*0070*/  SHF.R.U32.HI R10, RZ, 0x5, R12 ;  /* 0x00000005ff0a7819 */ /* 0x000fe2000001160c */
[----:B-1----:R-:W-:-:S03]  /*0080*/  IMAD.SHL.U32 R52, R11, 0x20, RZ ;  /* 0x000000200b347824 */ /* 0x002fc600078e00ff */
[----:B------:R-:W-:Y:S02]  /*0090*/  LOP3.LUT R15, R0, 0x18, RZ, 0xc0, !PT ;  /* 0x00000018000f7812 */ /* 0x000fe400078ec0ff */
[----:B------:R-:W-:Y:S01]  /*00a0*/  SGXT.U32 R10, R10, 0x2 ;  /* 0x000000020a0a781a */ /* 0x000fe20000000000 */
[----:B--2---:R-:W-:Y:S01]  /*00b0*/  IMAD.SHL.U32 R66, R16, 0x20, RZ ;  /* 0x0000002010427824 */ /* 0x004fe200078e00ff */
[----:B------:R-:W-:Y:S02]  /*00c0*/  LOP3.LUT R2, R52, R15, RZ, 0xfc, !PT ;  /* 0x0000000f34027212 */ /* 0x000fe400078efcff */
[----:B------:R-:W-:Y:S01]  /*00d0*/  SHF.R.U32.HI R0, RZ, 0x2, R12 ;  /* 0x00000002ff007819 */ /* 0x000fe2000001160c */
[----:B------:R-:W-:Y:S01]  /*00e0*/  IMAD.SHL.U32 R3, R10, 0x8, RZ ;  /* 0x000000080a037824 */ /* 0x000fe200078e00ff */
[----:B------:R-:W-:Y:S02]  /*00f0*/  SHF.R.S32.HI R5, RZ, 0x1f, R2 ;  /* 0x0000001fff057819 */ /* 0x000fe40000011402 */
[----:B------:R-:W-:-:S02]  /*0100*/  SGXT.U32 R0, R0, 0x3 ;  /* 0x000000030000781a */ /* 0x000fc40000000000 */
[----:B------:R-:W-:Y:S02]  /*0110*/  LEA.HI R5, R5, R2, RZ, 0x9 ;  /* 0x0000000205057211 */ /* 0x000fe400078f48ff */
[----:B------:R-:W-:Y:S02]  /*0120*/  LOP3.LUT R14, R3, R0, RZ, 0xfc, !PT ;  /* 0x00000000030e7212 */ /* 0x000fe400078efcff */
[C---:B------:R-:W-:Y:S02]  /*0130*/  LOP3.LUT R3, R5.reuse, 0xfffffe00, RZ, 0xc0, !PT ;  /* 0xfffffe0005037812 */ /* 0x040fe400078ec0ff */
[----:B------:R-:W-:Y:S02]  /*0140*/  LOP3.LUT R0, R66, R14, RZ, 0xfc, !PT ;  /* 0x0000000e42007212 */ /* 0x000fe400078efcff */
[----:B------:R-:W-:Y:S01]  /*0150*/  SHF.L.U32 R5, R5, 0x9, RZ ;  /* 0x0000000905057819 */ /* 0x000fe200000006ff */
[----:B------:R-:W-:Y:S01]  /*0160*/  IMAD.IADD R3, R2, 0x1, -R3 ;  /* 0x0000000102037824 */ /* 0x000fe200078e0a03 */
[C---:B------:R-:W-:Y:S01]  /*0170*/  ISETP.GE.AND P2, PT, R0.reuse, 0x100, PT ;  /* 0x000001000000780c */ /* 0x040fe20003f46270 */
[----:B------:R-:W-:Y:S01]  /*0180*/  IMAD.MOV.U32 R2, RZ, RZ, 0x2 ;  /* 0x00000002ff027424 */ /* 0x000fe200078e00ff */
[----:B------:R-:W-:Y:S01]  /*0190*/  LOP3.LUT R4, R5, 0xfffc0000, RZ, 0xc0, !PT ;  /* 0xfffc000005047812 */ /* 0x000fe200078ec0ff */
[----:B------:R-:W-:-:S04]  /*01a0*/  IMAD R3, R0, 0x200, R3 ;  /* 0x0000020000037824 */ /* 0x000fc800078e0203 */
[----:B------:R-:W-:Y:S02]  /*01b0*/  IMAD.IADD R3, R3, 0x1, R4 ;  /* 0x0000000103037824 */ /* 0x000fe400078e0204 */
[----:B------:R-:W-:Y:S02]  /*01c0*/  CS2R R4, SRZ ;  /* 0x0000000000047805 */ /* 0x000fe4000001ff00 */
[----:B------:R-:W-:-:S05]  /*01d0*/  IMAD.WIDE R8, R3, R2, c[0x0][0x160] ;  /* 0x0000580003087625 */ /* 0x000fca00078e0202 */
[----:B------:R0:W2:Y:S01]  /*01e0*/  @!P2 LDG.E.EL.128 R4, [R8.64] ;  /* 0x000000040804a981 */ /* 0x0000a2000c2e1d00 */
[----:B------:R-:W-:Y:S01]  /*01f0*/  SHF.R.U32.HI R19, RZ, 0x3, R12 ;  /* 0x00000003ff137819 */ /* 0x000fe2000001160c */
[----:B------:R-:W-:Y:S01]  /*0200*/  IMAD.SHL.U32 R10, R10, 0x4, RZ ;  /* 0x000000040a0a7824 */ /* 0x000fe200078e00ff */
[----:B------:R-:W-:Y:S01]  /*0210*/  SHF.R.S32.HI R11, RZ, 0x1a, R11 ;  /* 0x0000001aff0b7819 */ /* 0x000fe2000001140b */
[----:B------:R-:W-:Y:S01]  /*0220*/  IMAD.SHL.U32 R53, R12, 0x4, RZ ;  /* 0x000000040c357824 */ /* 0x000fe200078e00ff */
[----:B------:R-:W-:Y:S01]  /*0230*/  SGXT.U32 R19, R19, 0x2 ;  /* 0x000000021313781a */ /* 0x000fe20000000000 */
[----:B------:R-:W-:Y:S01]  /*0240*/  IMAD R42, R15, 0x21, R14 ;  /* 0x000000210f2a7824 */ /* 0x000fe200078e020e */
[----:B------:R-:W-:Y:S01]  /*0250*/  SGXT R11, R11, 0x1 ;  /* 0x000000010b0b781a */ /* 0x000fe20000000200 */
[----:B------:R-:W-:Y:S01]  /*0260*/  IMAD.MOV.U32 R40, RZ, RZ, 0x4 ;  /* 0x00000004ff287424 */ /* 0x000fe200078e00ff */
[----:B------:R-:W-:Y:S01]  /*0270*/  LOP3.LUT R19, R10, R19, RZ, 0xfc, !PT ;  /* 0x000000130a137212 */ /* 0x000fe200078efcff */
[----:B------:R-:W-:Y:S01]  /*0280*/  CS2R R24, SRZ ;  /* 0x0000000000187805 */ /* 0x000fe2000001ff00 */
[----:B------:R-:W-:Y:S01]  /*0290*/  LOP3.LUT R53, R53, 0x1c, RZ, 0xc0, !PT ;  /* 0x0000001c35357812 */ /* 0x000fe200078ec0ff */
[----:B------:R-:W-:Y:S01]  /*02a0*/  CS2R R26, SRZ ;  /* 0x00000000001a7805 */ /* 0x000fe2000001ff00 */
[----:B------:R-:W-:-:S02]  /*02b0*/  LOP3.LUT R54, R52, R19, RZ, 0xfc, !PT ;  /* 0x0000001334367212 */ /* 0x000fc400078efcff */
[----:B------:R-:W-:Y:S02]  /*02c0*/  LOP3.LUT R38, R52, 0x10, R19, 0xfe, !PT ;  /* 0x0000001034267812 */ /* 0x000fe400078efe13 */
[C---:B------:R-:W-:Y:S02]  /*02d0*/  LEA.HI R10, R11.reuse, R54, RZ, 0x9 ;  /* 0x000000360b0a7211 */ /* 0x040fe400078f48ff */
[----:B------:R-:W-:Y:S02]  /*02e0*/  LEA.HI R11, R11, R38, RZ, 0x9 ;  /* 0x000000260b0b7211 */ /* 0x000fe400078f48ff */
[----:B0-----:R-:W-:Y:S02]  /*02f0*/  LOP3.LUT R9, R10, 0xfffe00, RZ, 0xc0, !PT ;  /* 0x00fffe000a097812 */ /* 0x001fe400078ec0ff */
[----:B------:R-:W-:Y:S02]  /*0300*/  LOP3.LUT R11, R11, 0xfffe00, RZ, 0xc0, !PT ;  /* 0x00fffe000b0b7812 */ /* 0x000fe400078ec0ff */
[----:B------:R-:W-:Y:S01]  /*0310*/  LOP3.LUT R13, R66, R53, RZ, 0xfc, !PT ;  /* 0x00000035420d7212 */ /* 0x000fe200078efcff */
[----:B------:R-:W-:Y:S01]  /*0320*/  IMAD.IADD R54, R54, 0x1, -R9 ;  /* 0x0000000136367824 */ /* 0x000fe200078e0a09 */
[----:B------:R-:W-:Y:S01]  /*0330*/  SHF.L.U32 R42, R42, 0x1, RZ ;  /* 0x000000012a2a7819 */ /* 0x000fe200000006ff */
[----:B------:R-:W-:Y:S01]  /*0340*/  IMAD.IADD R38, R38, 0x1, -R11 ;  /* 0x0000000126267824 */ /* 0x000fe200078e0a0b */
[----:B------:R-:W-:-:S02]  /*0350*/  ISETP.GE.AND P0, PT, R13, 0x100, PT ;  /* 0x000001000d00780c */ /* 0x000fc40003f06270 */
[----:B--2---:R-:W-:Y:S01]  /*0360*/  SHF.R.U32.HI R11, RZ, 0x10, R5 ;  /* 0x00000010ff0b7819 */ /* 0x004fe20000011605 */
[----:B------:R-:W-:Y:S01]  /*0370*/  STS.U16 [R42], R4 ;  /* 0x000000042a007388 */ /* 0x000fe20000000400 */
[----:B------:R-:W-:Y:S02]  /*0380*/  SHF.R.U32.HI R9, RZ, 0x10, R4 ;  /* 0x00000010ff097819 */ /* 0x000fe40000011604 */
[----:B------:R-:W-:Y:S01]  /*0390*/  SHF.R.U32.HI R17, RZ, 0x10, R6 ;  /* 0x00000010ff117819 */ /* 0x000fe20000011606 */
[----:B------:R0:W-:Y:S01]  /*03a0*/  STS.U16 [R42+0xc6], R11 ;  /* 0x0000c60b2a007388 */ /* 0x0001e20000000400 */
[----:B------:R-:W-:-:S03]  /*03b0*/  SHF.R.U32.HI R21, RZ, 0x10, R7 ;  /* 0x00000010ff157819 */ /* 0x000fc60000011607 */
[----:B------:R1:W-:Y:S04]  /*03c0*/  STS.U16 [R42+0x42], R9 ;  /* 0x000042092a007388 */ /* 0x0003e80000000400 */
[----:B------:R2:W-:Y:S01]  /*03d0*/  STS.U16 [R42+0x84], R5 ;  /* 0x000084052a007388 */ /* 0x0005e20000000400 */
[----:B0-----:R-:W-:-:S03]  /*03e0*/  LEA R11, R38, R13, 0x8 ;  /* 0x0000000d260b7211 */ /* 0x001fc600078e40ff */
[----:B------:R-:W-:Y:S01]  /*03f0*/  STS.U16 [R42+0x108], R6 ;  /* 0x000108062a007388 */ /* 0x000fe20000000400 */
[----:B-1----:R-:W-:-:S03]  /*0400*/  IMAD R9, R54, 0x100, R13 ;  /* 0x0000010036097824 */ /* 0x002fc600078e020d */
[----:B------:R0:W-:Y:S01]  /*0410*/  STS.U16 [R42+0x18c], R7 ;  /* 0x00018c072a007388 */ /* 0x0001e20000000400 */
[-C--:B------:R-:W-:Y:S01]  /*0420*/  IMAD.WIDE R10, R11, R40.reuse, c[0x0][0x168] ;  /* 0x00005a000b0a7625 */ /* 0x080fe200078e0228 */
[----:B--2---:R-:W-:Y:S02]  /*0430*/  CS2R R4, SRZ ;  /* 0x0000000000047805 */ /* 0x004fe4000001ff00 */
[----:B------:R-:W-:Y:S01]  /*0440*/  STS.U16 [R42+0x14a], R17 ;  /* 0x00014a112a007388 */ /* 0x000fe20000000400 */
[----:B------:R-:W-:-:S03]  /*0450*/  IMAD.WIDE R8, R9, R40, c[0x0][0x168] ;  /* 0x00005a0009087625 */ /* 0x000fc600078e0228 */
[----:B------:R-:W-:Y:S01]  /*0460*/  STS.U16 [R42+0x1ce], R21 ;  /* 0x0001ce152a007388 */ /* 0x000fe20000000400 */
[----:B0-----:R-:W-:-:S03]  /*0470*/  CS2R R6, SRZ ;  /* 0x0000000000067805 */ /* 0x001fc6000001ff00 */
[----:B------:R-:W-:Y:S06]  /*0480*/  BAR.SYNC 0x0 ;  /* 0x0000000000007b1d */ /* 0x000fec0000000000 */
[----:B------:R0:W2:Y:S04]  /*0490*/  @!P0 LDG.E.EL.128 R4, [R8.64] ;  /* 0x0000000408048981 */ /* 0x0000a8000c2e1d00 */
[----:B------:R1:W3:Y:S01]  /*04a0*/  @!P0 LDG.E.EL.128 R24, [R10.64] ;  /* 0x000000040a188981 */ /* 0x0002e2000c2e1d00 */
[----:B------:R-:W-:Y:S01]  /*04b0*/  LOP3.LUT R16, R16, 0x7fffffc, RZ, 0xc0, !PT ;  /* 0x07fffffc10107812 */ /* 0x000fe200078ec0ff */
[----:B------:R-:W-:Y:S01]  /*04c0*/  IMAD R14, R14, 0x28, R15 ;  /* 0x000000280e0e7824 */ /* 0x000fe200078e020f */
[----:B------:R-:W-:Y:S01]  /*04d0*/  IADD3 R45, R3, 0x20000, RZ ;  /* 0x00020000032d7810 */ /* 0x000fe20007ffe0ff */
[----:B------:R-:W-:Y:S01]  /*04e0*/  IMAD R15, R19, 0x21, R53 ;  /* 0x00000021130f7824 */ /* 0x000fe200078e0235 */
[----:B------:R-:W-:Y:S01]  /*04f0*/  ISETP.NE.AND P1, PT, R16, 0x4, PT ;  /* 0x000000041000780c */ /* 0x000fe20003f25270 */
[----:B------:R-:W-:Y:S01]  /*0500*/  IMAD R16, R53, 0x28, RZ ;  /* 0x0000002835107824 */ /* 0x000fe200078e02ff */
[----:B------:R-:W-:Y:S01]  /*0510*/  CS2R R20, SRZ ;  /* 0x0000000000147805 */ /* 0x000fe2000001ff00 */
[----:B------:R-:W-:Y:S01]  /*0520*/  IMAD.SHL.U32 R15, R15, 0x2, RZ ;  /* 0x000000020f0f7824 */ /* 0x000fe200078e00ff */
[----:B------:R-:W-:Y:S01]  /*0530*/  CS2R R22, SRZ ;  /* 0x0000000000167805 */ /* 0x000fe2000001ff00 */
[----:B------:R-:W-:Y:S01]  /*0540*/  IADD3 R37, R3, -0x10000, RZ ;  /* 0xffff000003257810 */ /* 0x000fe20007ffe0ff */
[----:B------:R-:W-:Y:S01]  /*0550*/  IMAD.WIDE R44, R45, R2, c[0x0][0x160] ;  /* 0x000058002d2c7625 */ /* 0x000fe200078e0202 */
[----:B------:R-:W-:Y:S01]  /*0560*/  LOP3.LUT R16, R19, R16, RZ, 0xfc, !PT ;  /* 0x0000001013107212 */ /* 0x000fe200078efcff */
[----:B------:R-:W-:Y:S01]  /*0570*/  LDS.U16 R56, [R15] ;  /* 0x000000000f387984 */ /* 0x000fe20000000400 */
[----:B0-----:R-:W-:Y:S01]  /*0580*/  CS2R R8, SRZ ;  /* 0x0000000000087805 */ /* 0x001fe2000001ff00 */
[----:B-1----:R-:W-:-:S02]  /*0590*/  CS2R R10, SRZ ;  /* 0x00000000000a7805 */ /* 0x002fc4000001ff00 */
[----:B------:R-:W0:Y:S01]  /*05a0*/  LDS.U16 R57, [R15+0x2] ;  /* 0x000002000f397984 */ /* 0x000e220000000400 */
[----:B------:R-:W-:-:S03]  /*05b0*/  IMAD.WIDE R36, R37, R2, c[0x0][0x160] ;  /* 0x0000580025247625 */ /* 0x000fc600078e0202 */
[----:B------:R-:W-:Y:S04]  /*05c0*/  LDS.U16 R58, [R15+0x4] ;  /* 0x000004000f3a7984 */ /* 0x000fe80000000400 */
[----:B------:R-:W-:Y:S04]  /*05d0*/  LDS.U16 R63, [R15+0x6] ;  /* 0x000006000f3f7984 */ /* 0x000fe80000000400 */
[----:B------:R-:W-:Y:S04]  /*05e0*/  LDS.U16 R62, [R15+0x420] ;  /* 0x000420000f3e7984 */ /* 0x000fe80000000400 */
[----:B------:R-:W-:Y:S04]  /*05f0*/  LDS.U16 R60, [R15+0x422] ;  /* 0x000422000f3c7984 */ /* 0x000fe80000000400 */
[----:B------:R-:W-:Y:S04]  /*0600*/  LDS.U16 R17, [R15+0x424] ;  /* 0x000424000f117984 */ /* 0x000fe80000000400 */
[----:B------:R-:W-:Y:S04]  /*0610*/  LDS.U16 R18, [R15+0x426] ;  /* 0x000426000f127984 */ /* 0x000fe80000000400 */
[----:B------:R-:W-:Y:S06]  /*0620*/  BAR.SYNC 0x0 ;  /* 0x0000000000007b1d */ /* 0x000fec0000000000 */
[----:B--2---:R-:W-:Y:S04]  /*0630*/  STS [R16.X4], R4 ;  /* 0x0000000410007388 */ /* 0x004fe80000004800 */
[----:B------:R-:W-:Y:S04]  /*0640*/  STS [R16.X4+0xa0], R5 ;  /* 0x0000a00510007388 */ /* 0x000fe80000004800 */
[----:B------:R-:W-:Y:S04]  /*0650*/  STS [R16.X4+0x140], R6 ;  /* 0x0001400610007388 */ /* 0x000fe80000004800 */
[----:B------:R-:W-:Y:S04]  /*0660*/  STS [R16.X4+0x1e0], R7 ;  /* 0x0001e00710007388 */ /* 0x000fe80000004800 */
[----:B---3--:R-:W-:Y:S04]  /*0670*/  STS [R16.X4+0x40], R24 ;  /* 0x0000401810007388 */ /* 0x008fe80000004800 */
[----:B------:R-:W-:Y:S04]  /*0680*/  STS [R16.X4+0xe0], R25 ;  /* 0x0000e01910007388 */ /* 0x000fe80000004800 */
[----:B------:R-:W-:Y:S04]  /*0690*/  STS [R16.X4+0x180], R26 ;  /* 0x0001801a10007388 */ /* 0x000fe80000004800 */
[----:B------:R-:W-:Y:S04]  /*06a0*/  STS [R16.X4+0x220], R27 ;  /* 0x0002201b10007388 */ /* 0x000fe80000004800 */
[----:B------:R-:W-:Y:S06]  /*06b0*/  BAR.SYNC 0x0 ;  /* 0x0000000000007b1d */ /* 0x000fec0000000000 */
[----:B------:R1:W2:Y:S04]  /*06c0*/  @!P2 LDG.E.EL.128 R20, [R44.64] ;  /* 0x000000042c14a981 */ /* 0x0002a8000c2e1d00 */
[----:B------:R-:W-:Y:S04]  /*06d0*/  LDS.128 R28, [R14.X4] ;  /* 0x000000000e1c7984 */ /* 0x000fe80000004c00 */
[----:B------:R-:W-:Y:S04]  /*06e0*/  LDS.128 R32, [R14.X4+0x10] ;  /* 0x000010000e207984 */ /* 0x000fe80000004c00 */
[----:B------:R-:W-:Y:S06]  /*06f0*/  BAR.SYNC 0x0 ;  /* 0x0000000000007b1d */ /* 0x000fec0000000000 */
[----:B------:R-:W-:Y:S04]  /*0700*/  STS.U16 [R42], RZ ;  /* 0x000000ff2a007388 */ /* 0x000fe80000000400 */
[----:B------:R-:W-:Y:S04]  /*0710*/  STS.U16 [R42+0x42], RZ ;  /* 0x000042ff2a007388 */ /* 0x000fe80000000400 */
[----:B------:R-:W-:Y:S04]  /*0720*/  STS.U16 [R42+0x84], RZ ;  /* 0x000084ff2a007388 */ /* 0x000fe80000000400 */
[----:B------:R-:W-:Y:S04]  /*0730*/  STS.U16 [R42+0xc6], RZ ;  /* 0x0000c6ff2a007388 */ /* 0x000fe80000000400 */
[----:B------:R-:W-:Y:S04]  /*0740*/  STS.U16 [R42+0x108], RZ ;  /* 0x000108ff2a007388 */ /* 0x000fe80000000400 */
[----:B------:R-:W-:Y:S04]  /*0750*/  STS.U16 [R42+0x14a], RZ ;  /* 0x00014aff2a007388 */ /* 0x000fe80000000400 */
[----:B------:R-:W-:Y:S04]  /*0760*/  STS.U16 [R42+0x18c], RZ ;  /* 0x00018cff2a007388 */ /* 0x000fe80000000400 */
[----:B------:R-:W-:Y:S04]  /*0770*/  STS.U16 [R42+0x1ce], RZ ;  /* 0x0001ceff2a007388 */ /* 0x000fe80000000400 */
[----:B------:R-:W-:Y:S06]  /*0780*/  BAR.SYNC 0x0 ;  /* 0x0000000000007b1d */ /* 0x000fec0000000000 */
[----:B------:R-:W3:Y:S01]  /*0790*/  @!P1 LDG.E.EL.128 R8, [R36.64] ;  /* 0x0000000424089981 */ /* 0x000ee2000c2e1d00 */
[----:B------:R-:W-:-:S03]  /*07a0*/  IADD3 R41, R13, -0x80, RZ ;  /* 0xffffff800d297810 */ /* 0x000fc60007ffe0ff */
[----:B------:R-:W-:Y:S02]  /*07b0*/  LDS.U16 R46, [R15] ;  /* 0x000000000f2e7984 */ /* 0x000fe40000000400 */
[--C-:B------:R-:W-:Y:S02]  /*07c0*/  IMAD R43, R54, 0x100, R41.reuse ;  /* 0x00000100362b7824 */ /* 0x100fe400078e0229 */
[----:B------:R-:W-:Y:S02]  /*07d0*/  LDS.U16 R50, [R15+0x2] ;  /* 0x000002000f327984 */ /* 0x000fe40000000400 */
[----:B------:R-:W-:Y:S02]  /*07e0*/  IMAD.WIDE R64, R43, R40, c[0x0][0x170] ;  /* 0x00005c002b407625 */ /* 0x000fe400078e0228 */
[----:B------:R-:W-:Y:S04]  /*07f0*/  LDS.U16 R51, [R15+0x4] ;  /* 0x000004000f337984 */ /* 0x000fe80000000400 */
[----:B-1----:R-:W-:Y:S04]  /*0800*/  LDS.U16 R45, [R15+0x6] ;  /* 0x000006000f2d7984 */ /* 0x002fe80000000400 */
[----:B------:R-:W-:Y:S04]  /*0810*/  LDS.U16 R44, [R15+0x420] ;  /* 0x000420000f2c7984 */ /* 0x000fe80000000400 */
[----:B------:R-:W-:Y:S04]  /*0820*/  LDS.U16 R47, [R15+0x422] ;  /* 0x000422000f2f7984 */ /* 0x000fe80000000400 */
[----:B------:R-:W-:Y:S04]  /*0830*/  LDS.U16 R49, [R15+0x424] ;  /* 0x000424000f317984 */ /* 0x000fe80000000400 */
[----:B------:R-:W-:Y:S01]  /*0840*/  LDS.U16 R48, [R15+0x426] ;  /* 0x000426000f307984 */ /* 0x000fe20000000400 */
[----:B------:R-:W-:-:S03]  /*0850*/  IMAD R41, R38, 0x100, R41 ;  /* 0x0000010026297824 */ /* 0x000fc600078e0229 */
[----:B------:R-:W-:Y:S06]  /*0860*/  BAR.SYNC 0x0 ;  /* 0x0000000000007b1d */ /* 0x000fec0000000000 */
[----:B---3--:R-:W-:Y:S02]  /*0870*/  SEL R9, R9, RZ, !P1 ;  /* 0x000000ff09097207 */ /* 0x008fe40004800000 */
[----:B------:R-:W-:Y:S02]  /*0880*/  SEL R11, R11, RZ, !P1 ;  /* 0x000000ff0b0b7207 */ /* 0x000fe40004800000 */
[----:B------:R-:W-:Y:S01]  /*0890*/  SEL R39, R8, RZ, !P1 ;  /* 0x000000ff08277207 */ /* 0x000fe20004800000 */
[----:B------:R1:W-:Y:S01]  /*08a0*/  STS.U16 [R42+0x84], R9 ;  /* 0x000084092a007388 */ /* 0x0003e20000000400 */
[----:B------:R-:W-:-:S02]  /*08b0*/  SEL R55, R10, RZ, !P1 ;  /* 0x000000ff0a377207 */ /* 0x000fc40004800000 */
[----:B------:R-:W-:Y:S01]  /*08c0*/  SHF.R.U32.HI R37, RZ, 0x10, R39 ;  /* 0x00000010ff257819 */ /* 0x000fe20000011627 */
[----:B------:R3:W-:Y:S01]  /*08d0*/  STS.U16 [R42+0x18c], R11 ;  /* 0x00018c0b2a007388 */ /* 0x0007e20000000400 */
[----:B------:R-:W-:Y:S02]  /*08e0*/  SHF.R.U32.HI R59, RZ, 0x10, R9 ;  /* 0x00000010ff3b7819 */ /* 0x000fe40000011609 */
[----:B------:R-:W-:Y:S01]  /*08f0*/  SHF.R.U32.HI R61, RZ, 0x10, R55 ;  /* 0x00000010ff3d7819 */ /* 0x000fe20000011637 */
[----:B------:R-:W-:Y:S01]  /*0900*/  STS.U16 [R42], R39 ;  /* 0x000000272a007388 */ /* 0x000fe20000000400 */
[----:B------:R-:W-:Y:S01]  /*0910*/  SHF.R.U32.HI R67, RZ, 0x10, R11 ;  /* 0x00000010ff437819 */ /* 0x000fe2000001160b */
[----:B-1----:R-:W-:Y:S02]  /*0920*/  CS2R R8, SRZ ;  /* 0x0000000000087805 */ /* 0x002fe4000001ff00 */
[----:B------:R-:W-:Y:S01]  /*0930*/  STS.U16 [R42+0x108], R55 ;  /* 0x000108372a007388 */ /* 0x000fe20000000400 */
[----:B---3--:R-:W-:-:S03]  /*0940*/  CS2R R10, SRZ ;  /* 0x00000000000a7805 */ /* 0x008fc6000001ff00 */
[----:B------:R-:W-:Y:S04]  /*0950*/  STS.U16 [R42+0x42], R37 ;  /* 0x000042252a007388 */ /* 0x000fe80000000400 */
[----:B------:R-:W-:Y:S04]  /*0960*/  STS.U16 [R42+0xc6], R59 ;  /* 0x0000c63b2a007388 */ /* 0x000fe80000000400 */
[----:B------:R-:W-:Y:S04]  /*0970*/  STS.U16 [R42+0x14a], R61 ;  /* 0x00014a3d2a007388 */ /* 0x000fe80000000400 */
[----:B------:R-:W-:Y:S04]  /*0980*/  STS.U16 [R42+0x1ce], R67 ;  /* 0x0001ce432a007388 */ /* 0x000fe80000000400 */
[----:B------:R-:W-:Y:S06]  /*0990*/  BAR.SYNC 0x0 ;  /* 0x0000000000007b1d */ /* 0x000fec0000000000 */
[----:B------:R1:W3:Y:S01]  /*09a0*/  @!P1 LDG.E.EL.128 R8, [R64.64] ;  /* 0x0000000440089981 */ /* 0x0002e2000c2e1d00 */
[----:B------:R-:W-:Y:S01]  /*09b0*/  CS2R R36, SRZ ;  /* 0x0000000000247805 */ /* 0x000fe2000001ff00 */
[----:B------:R-:W-:Y:S01]  /*09c0*/  CS2R R38, SRZ ;  /* 0x0000000000267805 */ /* 0x000fe2000001ff00 */
[----:B------:R-:W-:Y:S01]  /*09d0*/  IMAD.WIDE R54, R41, R40, c[0x0][0x170] ;  /* 0x00005c0029367625 */ /* 0x000fe200078e0228 */
[----:B------:R-:W4:Y:S04]  /*09e0*/  LDS.U16 R59, [R15] ;  /* 0x000000000f3b7984 */ /* 0x000f280000000400 */
[----:B------:R5:W2:Y:S01]  /*09f0*/  @!P1 LDG.E.EL.128 R36, [R54.64] ;  /* 0x0000000436249981 */ /* 0x000aa2000c2e1d00 */
[----:B------:R-:W-:Y:S01]  /*0a00*/  LOP3.LUT R53, R52, R53, RZ, 0xfc, !PT ;  /* 0x0000003534357212 */ /* 0x000fe200078efcff */
[----:B0-----:R-:W-:Y:S01]  /*0a10*/  IMAD.U32 R57, R57, 0x10000, RZ ;  /* 0x0001000039397824 */ /* 0x001fe200078e00ff */
[C---:B------:R-:W-:Y:S01]  /*0a20*/  LOP3.LUT R52, R66.reuse, R19, RZ, 0xfc, !PT ;  /* 0x0000001342347212 */ /* 0x040fe200078efcff */
[----:B------:R-:W0:Y:S01]  /*0a30*/  LDS.U16 R61, [R15+0x2] ;  /* 0x000002000f3d7984 */ /* 0x000e220000000400 */
[----:B------:R-:W-:-:S02]  /*0a40*/  LOP3.LUT R19, R66, 0x10, R19, 0xfe, !PT ;  /* 0x0000001042137812 */ /* 0x000fc400078efe13 */
[----:B------:R-:W-:Y:S01]  /*0a50*/  ISETP.GT.AND P3, PT, R13, 0x7f, PT ;  /* 0x0000007f0d00780c */ /* 0x000fe20003f64270 */
[----:B-1----:R-:W1:Y:S01]  /*0a60*/  LDS.U16 R65, [R15+0x4] ;  /* 0x000004000f417984 */ /* 0x002e620000000400 */
[----:B------:R-:W-:Y:S02]  /*0a70*/  SHF.L.U32 R56, R56, 0x10, RZ ;  /* 0x0000001038387819 */ /* 0x000fe400000006ff */
[----:B------:R-:W-:Y:S01]  /*0a80*/  ISETP.GE.AND P0, PT, R0, 0x80, PT ;  /* 0x000000800000780c */ /* 0x000fe20003f06270 */
[----:B-----5:R-:W-:Y:S04]  /*0a90*/  LDS.U16 R55, [R15+0x424] ;  /* 0x000424000f377984 */ /* 0x020fe80000000400 */
[----:B------:R-:W-:Y:S01]  /*0aa0*/  LDS.U16 R54, [R15+0x426] ;  /* 0x000426000f367984 */ /* 0x000fe20000000400 */
[----:B----4-:R-:W-:-:S05]  /*0ab0*/  IMAD.U32 R64, R59, 0x10000, RZ ;  /* 0x000100003b407824 */ /* 0x010fca00078e00ff */
[----:B------:R-:W-:Y:S02]  /*0ac0*/  LOP3.LUT R66, R64, 0x80000000, RZ, 0x3c, !PT ;  /* 0x8000000040427812 */ /* 0x000fe400078e3cff */
[----:B------:R-:W-:Y:S01]  /*0ad0*/  LDS.U16 R64, [R15+0x6] ;  /* 0x000006000f407984 */ /* 0x000fe20000000400 */
[----:B0-----:R-:W-:Y:S02]  /*0ae0*/  IMAD.U32 R67, R61, 0x10000, RZ ;  /* 0x000100003d437824 */ /* 0x001fe400078e00ff */
[----:B-1----:R-:W-:-:S03]  /*0af0*/  IMAD.U32 R65, R65, 0x10000, RZ ;  /* 0x0001000041417824 */ /* 0x002fc600078e00ff */
[----:B------:R-:W-:Y:S02]  /*0b00*/  LOP3.LUT R68, R67, 0x80000000, RZ, 0x3c, !PT ;  /* 0x8000000043447812 */ /* 0x000fe400078e3cff */
[----:B---3--:R-:W-:Y:S02]  /*0b10*/  SEL R61, R8, RZ, !P1 ;  /* 0x000000ff083d7207 */ /* 0x008fe40004800000 */
[----:B------:R-:W-:Y:S01]  /*0b20*/  SEL R59, R9, RZ, !P1 ;  /* 0x000000ff093b7207 */ /* 0x000fe20004800000 */
[----:B------:R-:W0:Y:S01]  /*0b30*/  LDS.U16 R8, [R15+0x420] ;  /* 0x000420000f087984 */ /* 0x000e220000000400 */
[----:B------:R-:W-:Y:S01]  /*0b40*/  SEL R11, R11, RZ, !P1 ;  /* 0x000000ff0b0b7207 */ /* 0x000fe20004800000 */
[----:B------:R-:W-:Y:S02]  /*0b50*/  FFMA R66, R61, R66, RZ ;  /* 0x000000423d427223 */ /* 0x000fe400000000ff */
[----:B------:R-:W-:Y:S01]  /*0b60*/  FFMA R67, R59, R68, RZ ;  /* 0x000000443b437223 */ /* 0x000fe200000000ff */
[----:B------:R-:W1:Y:S02]  /*0b70*/  LDS.U16 R9, [R15+0x422] ;  /* 0x000422000f097984 */ /* 0x000e640000000400 */
[----:B------:R-:W-:-:S02]  /*0b80*/  FSEL R69, R66, RZ, P3 ;  /* 0x000000ff42457208 */ /* 0x000fc40001800000 */
[----:B------:R-:W-:Y:S06]  /*0b90*/  BAR.SYNC 0x0 ;  /* 0x0000000000007b1d */ /* 0x000fec0000000000 */
[----:B------:R-:W-:Y:S01]  /*0ba0*/  FFMA R56, R4, R56, R69 ;  /* 0x0000003804387223 */ /* 0x000fe20000000045 */
[----:B------:R-:W-:Y:S01]  /*0bb0*/  FSEL R4, R67, RZ, P3 ;  /* 0x000000ff43047208 */ /* 0x000fe20001800000 */
[----:B------:R3:W-:Y:S01]  /*0bc0*/  STS [R16.X4+0xa0], R59 ;  /* 0x0000a03b10007388 */ /* 0x0007e20000004800 */
[----:B------:R-:W-:-:S03]  /*0bd0*/  IADD3 R67, R3, 0x10000, RZ ;  /* 0x0001000003437810 */ /* 0x000fc60007ffe0ff */
[----:B------:R-:W-:Y:S01]  /*0be0*/  FFMA R57, R5, R57, R4 ;  /* 0x0000003905397223 */ /* 0x000fe20000000004 */
[----:B------:R-:W-:Y:S01]  /*0bf0*/  SEL R5, R10, RZ, !P1 ;  /* 0x000000ff0a057207 */ /* 0x000fe20004800000 */
[----:B------:R4:W-:Y:S01]  /*0c00*/  STS [R16.X4], R61 ;  /* 0x0000003d10007388 */ /* 0x0009e20000004800 */
[----:B------:R-:W-:Y:S01]  /*0c10*/  LOP3.LUT R4, R65, 0x80000000, RZ, 0x3c, !PT ;  /* 0x8000000041047812 */ /* 0x000fe200078e3cff */
[----:B------:R-:W-:Y:S01]  /*0c20*/  IMAD.WIDE R66, R67, R2, c[0x0][0x160] ;  /* 0x0000580043427625 */ /* 0x000fe200078e0202 */
[----:B--2---:R-:W-:Y:S01]  /*0c30*/  SEL R65, R37, RZ, !P1 ;  /* 0x000000ff25417207 */ /* 0x004fe20004800000 */
[----:B------:R-:W-:Y:S02]  /*0c40*/  STS [R16.X4+0x140], R5 ;  /* 0x0001400510007388 */ /* 0x000fe40000004800 */
[----:B------:R-:W-:Y:S01]  /*0c50*/  FFMA R4, R5, R4, RZ ;  /* 0x0000000405047223 */ /* 0x000fe200000000ff */
[----:B---3--:R-:W-:Y:S01]  /*0c60*/  IMAD.U32 R59, R58, 0x10000, RZ ;  /* 0x000100003a3b7824 */ /* 0x008fe200078e00ff */
[----:B------:R-:W-:Y:S01]  /*0c70*/  STS [R16.X4+0x1e0], R11 ;  /* 0x0001e00b10007388 */ /* 0x000fe20000004800 */
[----:B----4-:R-:W-:-:S02]  /*0c80*/  SEL R61, R39, RZ, !P1 ;  /* 0x000000ff273d7207 */ /* 0x010fc40004800000 */
[----:B------:R-:W-:Y:S01]  /*0c90*/  FSEL R4, R4, RZ, P3 ;  /* 0x000000ff04047208 */ /* 0x000fe20001800000 */
[----:B------:R-:W-:Y:S04]  /*0ca0*/  STS [R16.X4+0xe0], R65 ;  /* 0x0000e04110007388 */ /* 0x000fe80000004800 */
[----:B------:R-:W-:Y:S01]  /*0cb0*/  FFMA R58, R59, R6, R4 ;  /* 0x000000063b3a7223 */ /* 0x000fe20000000004 */
[----:B------:R-:W-:Y:S01]  /*0cc0*/  SEL R6, R36, RZ, !P1 ;  /* 0x000000ff24067207 */ /* 0x000fe20004800000 */
[----:B------:R-:W-:Y:S01]  /*0cd0*/  STS [R16.X4+0x220], R61 ;  /* 0x0002203d10007388 */ /* 0x000fe20000004800 */
[----:B------:R-:W-:Y:S01]  /*0ce0*/  SEL R59, R38, RZ, !P1 ;  /* 0x000000ff263b7207 */ /* 0x000fe20004800000 */
[----:B------:R-:W-:Y:S01]  /*0cf0*/  CS2R R36, SRZ ;  /* 0x0000000000247805 */ /* 0x000fe2000001ff00 */
[----:B------:R-:W-:Y:S01]  /*0d00*/  CS2R R38, SRZ ;  /* 0x0000000000267805 */ /* 0x000fe2000001ff00 */
[----:B------:R-:W-:Y:S04]  /*0d10*/  STS [R16.X4+0x40], R6 ;  /* 0x0000400610007388 */ /* 0x000fe80000004800 */
[----:B------:R-:W-:Y:S04]  /*0d20*/  STS [R16.X4+0x180], R59 ;  /* 0x0001803b10007388 */ /* 0x000fe80000004800 */
[----:B------:R-:W-:Y:S06]  /*0d30*/  BAR.SYNC 0x0 ;  /* 0x0000000000007b1d */ /* 0x000fec0000000000 */
[----:B------:R-:W2:Y:S01]  /*0d40*/  @!P0 LDG.E.EL.128 R36, [R66.64] ;  /* 0x0000000442248981 */ /* 0x000ea2000c2e1d00 */
[----:B0-----:R-:W-:Y:S01]  /*0d50*/  IMAD.U32 R5, R8, 0x10000, RZ ;  /* 0x0001000008057824 */ /* 0x001fe200078e00ff */
[----:B-1----:R-:W-:Y:S01]  /*0d60*/  SHF.L.U32 R8, R9, 0x10, RZ ;  /* 0x0000001009087819 */ /* 0x002fe200000006ff */
[----:B------:R-:W-:Y:S01]  /*0d70*/  IMAD.U32 R4, R64, 0x10000, RZ ;  /* 0x0001000040047824 */ /* 0x000fe200078e00ff */
[----:B------:R-:W-:-:S02]  /*0d80*/  ISETP.GE.AND P2, PT, R13, 0x80, PT ;  /* 0x000000800d00780c */ /* 0x000fc40003f46270 */
[----:B------:R-:W-:Y:S02]  /*0d90*/  LOP3.LUT R5, R5, 0x80000000, RZ, 0x3c, !PT ;  /* 0x8000000005057812 */ /* 0x000fe400078e3cff */
[----:B------:R-:W-:Y:S02]  /*0da0*/  LOP3.LUT R4, R4, 0x80000000, RZ, 0x3c, !PT ;  /* 0x8000000004047812 */ /* 0x000fe400078e3cff */
[----:B------:R-:W-:Y:S01]  /*0db0*/  LOP3.LUT R8, R8, 0x80000000, RZ, 0x3c, !PT ;  /* 0x8000000008087812 */ /* 0x000fe200078e3cff */
[----:B------:R-:W-:Y:S01]  /*0dc0*/  FFMA R9, R5, R6, RZ ;  /* 0x0000000605097223 */ /* 0x000fe200000000ff */
[----:B------:R-:W-:Y:S01]  /*0dd0*/  IMAD.U32 R5, R62, 0x10000, RZ ;  /* 0x000100003e057824 */ /* 0x000fe200078e00ff */
[----:B------:R-:W-:Y:S01]  /*0de0*/  FFMA R11, R4, R11, RZ ;  /* 0x0000000b040b7223 */ /* 0x000fe200000000ff */
[----:B------:R-:W-:Y:S01]  /*0df0*/  IMAD.U32 R4, R63, 0x10000, RZ ;  /* 0x000100003f047824 */ /* 0x000fe200078e00ff */
[----:B------:R-:W-:Y:S01]  /*0e00*/  FFMA R8, R8, R65, RZ ;  /* 0x0000004108087223 */ /* 0x000fe200000000ff */
[----:B------:R-:W-:Y:S01]  /*0e10*/  FSEL R10, R9, RZ, P3 ;  /* 0x000000ff090a7208 */ /* 0x000fe20001800000 */
[----:B------:R-:W-:Y:S01]  /*0e20*/  IMAD.U32 R6, R60, 0x10000, RZ ;  /* 0x000100003c067824 */ /* 0x000fe200078e00ff */
[----:B------:R-:W-:-:S02]  /*0e30*/  FSEL R11, R11, RZ, P3 ;  /* 0x000000ff0b0b7208 */ /* 0x000fc40001800000 */
[----:B------:R-:W-:Y:S01]  /*0e40*/  FSEL R9, R8, RZ, P3 ;  /* 0x000000ff08097208 */ /* 0x000fe20001800000 */
[----:B------:R-:W-:Y:S02]  /*0e50*/  FFMA R24, R5, R24, R10 ;  /* 0x0000001805187223 */ /* 0x000fe4000000000a */
[----:B------:R-:W-:Y:S02]  /*0e60*/  FFMA R60, R4, R7, R11 ;  /* 0x00000007043c7223 */ /* 0x000fe4000000000b */
[----:B------:R-:W-:Y:S02]  /*0e70*/  FFMA R25, R6, R25, R9 ;  /* 0x0000001906197223 */ /* 0x000fe40000000009 */
[----:B------:R-:W-:Y:S04]  /*0e80*/  LDS.128 R4, [R14.X4] ;  /* 0x000000000e047984 */ /* 0x000fe80000004c00 */
[----:B------:R-:W-:Y:S04]  /*0e90*/  LDS.128 R8, [R14.X4+0x10] ;  /* 0x000010000e087984 */ /* 0x000fe80000004c00 */
[----:B------:R-:W-:Y:S06]  /*0ea0*/  BAR.SYNC 0x0 ;  /* 0x0000000000007b1d */ /* 0x000fec0000000000 */
[----:B--2---:R-:W-:-:S02]  /*0eb0*/  SEL R63, R36, RZ, !P0 ;  /* 0x000000ff243f7207 */ /* 0x004fc40004000000 */
[----:B------:R-:W-:Y:S02]  /*0ec0*/  SEL R69, R38, RZ, !P0 ;  /* 0x000000ff26457207 */ /* 0x000fe40004000000 */
[----:B------:R-:W-:Y:S01]  /*0ed0*/  SHF.R.U32.HI R65, RZ, 0x10, R63 ;  /* 0x00000010ff417819 */ /* 0x000fe2000001163f */
[----:B------:R-:W-:Y:S01]  /*0ee0*/  STS.U16 [R42], R63 ;  /* 0x0000003f2a007388 */ /* 0x000fe20000000400 */
[----:B------:R-:W-:Y:S02]  /*0ef0*/  SEL R62, R39, RZ, !P0 ;  /* 0x000000ff273e7207 */ /* 0x000fe40004000000 */
[----:B------:R-:W-:Y:S01]  /*0f00*/  SEL R37, R37, RZ, !P0 ;  /* 0x000000ff25257207 */ /* 0x000fe20004000000 */
[----:B------:R0:W-:Y:S01]  /*0f10*/  STS.U16 [R42+0x42], R65 ;  /* 0x000042412a007388 */ /* 0x0001e20000000400 */
[----:B------:R-:W-:Y:S02]  /*0f20*/  CS2R R38, SRZ ;  /* 0x0000000000267805 */ /* 0x000fe4000001ff00 */
[----:B------:R-:W-:Y:S01]  /*0f30*/  SHF.R.U32.HI R68, RZ, 0x10, R37 ;  /* 0x00000010ff447819 */ /* 0x000fe20000011625 */
[----:B------:R1:W-:Y:S04]  /*0f40*/  STS.U16 [R42+0x108], R69 ;  /* 0x000108452a007388 */ /* 0x0003e80000000400 */
[----:B------:R2:W-:Y:S01]  /*0f50*/  STS.U16 [R42+0x18c], R62 ;  /* 0x00018c3e2a007388 */ /* 0x0005e20000000400 */
[----:B0-----:R-:W-:-:S03]  /*0f60*/  IADD3 R65, R43, 0x100, RZ ;  /* 0x000001002b417810 */ /* 0x001fc60007ffe0ff */
[----:B------:R0:W-:Y:S01]  /*0f70*/  STS.U16 [R42+0x84], R37 ;  /* 0x000084252a007388 */ /* 0x0001e20000000400 */
[----:B-1----:R-:W-:Y:S01]  /*0f80*/  SHF.R.U32.HI R69, RZ, 0x10, R69 ;  /* 0x00000010ff457819 */ /* 0x002fe20000011645 */
[----:B------:R-:W-:Y:S02]  /*0f90*/  IMAD.WIDE R64, R65, R40, c[0x0][0x170] ;  /* 0x00005c0041407625 */ /* 0x000fe400078e0228 */
[----:B------:R-:W-:Y:S01]  /*0fa0*/  STS.U16 [R42+0xc6], R68 ;  /* 0x0000c6442a007388 */ /* 0x000fe20000000400 */
[----:B--2---:R-:W-:-:S03]  /*0fb0*/  SHF.R.U32.HI R62, RZ, 0x10, R62 ;  /* 0x00000010ff3e7819 */ /* 0x004fc6000001163e */
[----:B------:R-:W-:Y:S01]  /*0fc0*/  STS.U16 [R42+0x14a], R69 ;  /* 0x00014a452a007388 */ /* 0x000fe20000000400 */
[----:B0-----:R-:W-:-:S03]  /*0fd0*/  CS2R R36, SRZ ;  /* 0x0000000000247805 */ /* 0x001fc6000001ff00 */
[----:B------:R-:W-:Y:S04]  /*0fe0*/  STS.U16 [R42+0x1ce], R62 ;  /* 0x0001ce3e2a007388 */ /* 0x000fe80000000400 */
[----:B------:R-:W-:Y:S06]  /*0ff0*/  BAR.SYNC 0x0 ;  /* 0x0000000000007b1d */ /* 0x000fec0000000000 */
[----:B------:R0:W2:Y:S01]  /*1000*/  @!P2 LDG.E.EL.128 R36, [R64.64] ;  /* 0x000000044024a981 */ /* 0x0000a2000c2e1d00 */
[----:B------:R-:W-:Y:S01]  /*1010*/  IADD3 R63, R41, 0x100, RZ ;  /* 0x00000100293f7810 */ /* 0x000fe20007ffe0ff */
[----:B------:R-:W-:-:S04]  /*1020*/  CS2R R42, SRZ ;  /* 0x00000000002a7805 */ /* 0x000fc8000001ff00 */
[----:B------:R-:W-:Y:S02]  /*1030*/  IMAD.WIDE R62, R63, R40, c[0x0][0x170] ;  /* 0x00005c003f3e7625 */ /* 0x000fe400078e0228 */
[----:B------:R-:W-:Y:S02]  /*1040*/  CS2R R40, SRZ ;  /* 0x0000000000287805 */ /* 0x000fe4000001ff00 */
[----:B------:R-:W-:Y:S01]  /*1050*/  IMAD.U32 R55, R55, 0x10000, RZ ;  /* 0x0001000037377824 */ /* 0x000fe200078e00ff */
[----:B0-----:R-:W0:Y:S04]  /*1060*/  LDS.U16 R65, [R15] ;  /* 0x000000000f417984 */ /* 0x001e280000000400 */
[----:B------:R-:W3:Y:S01]  /*1070*/  @!P2 LDG.E.EL.128 R40, [R62.64] ;  /* 0x000000043e28a981 */ /* 0x000ee2000c2e1d00 */
[----:B------:R-:W-:Y:S01]  /*1080*/  LOP3.LUT R68, R55, 0x80000000, RZ, 0x3c, !PT ;  /* 0x8000000037447812 */ /* 0x000fe200078e3cff */
[----:B------:R-:W-:Y:S01]  /*1090*/  IMAD.U32 R18, R18, 0x10000, RZ ;  /* 0x0001000012127824 */ /* 0x000fe200078e00ff */
[----:B------:R-:W-:Y:S01]  /*10a0*/  SHF.L.U32 R17, R17, 0x10, RZ ;  /* 0x0000001011117819 */ /* 0x000fe200000006ff */
[----:B------:R-:W1:Y:S01]  /*10b0*/  LDS.U16 R64, [R15+0x2] ;  /* 0x000002000f407984 */ /* 0x000e620000000400 */
[----:B------:R-:W-:Y:S01]  /*10c0*/  IMAD.U32 R46, R46, 0x10000, RZ ;  /* 0x000100002e2e7824 */ /* 0x000fe200078e00ff */
[----:B------:R-:W-:Y:S01]  /*10d0*/  FFMA R68, R68, R59, RZ ;  /* 0x0000003b44447223 */ /* 0x000fe200000000ff */
[----:B------:R-:W-:Y:S01]  /*10e0*/  IMAD.U32 R51, R51, 0x10000, RZ ;  /* 0x0001000033337824 */ /* 0x000fe200078e00ff */
[----:B------:R-:W4:Y:S01]  /*10f0*/  LDS.U16 R59, [R15+0x4] ;  /* 0x000004000f3b7984 */ /* 0x000f220000000400 */
[----:B------:R-:W-:Y:S01]  /*1100*/  SHF.L.U32 R45, R45, 0x10, RZ ;  /* 0x000000102d2d7819 */ /* 0x000fe200000006ff */
[----:B------:R-:W-:Y:S01]  /*1110*/  IMAD.U32 R50, R50, 0x10000, RZ ;  /* 0x0001000032327824 */ /* 0x000fe200078e00ff */
[----:B------:R-:W-:Y:S01]  /*1120*/  FSEL R68, R68, RZ, P3 ;  /* 0x000000ff44447208 */ /* 0x000fe20001800000 */
[----:B------:R-:W-:Y:S01]  /*1130*/  IMAD.U32 R47, R47, 0x10000, RZ ;  /* 0x000100002f2f7824 */ /* 0x000fe200078e00ff */
[----:B------:R-:W-:Y:S01]  /*1140*/  SHF.L.U32 R44, R44, 0x10, RZ ;  /* 0x000000102c2c7819 */ /* 0x000fe200000006ff */
[----:B------:R-:W-:-:S02]  /*1150*/  IMAD.U32 R49, R49, 0x10000, RZ ;  /* 0x0001000031317824 */ /* 0x000fc400078e00ff */
[----:B------:R-:W-:Y:S01]  /*1160*/  FFMA R17, R17, R26, R68 ;  /* 0x0000001a11117223 */ /* 0x000fe20000000044 */
[----:B------:R-:W-:Y:S02]  /*1170*/  IMAD.U32 R26, R54, 0x10000, RZ ;  /* 0x00010000361a7824 */ /* 0x000fe400078e00ff */
[----:B------:R-:W-:-:S03]  /*1180*/  IMAD.U32 R48, R48, 0x10000, RZ ;  /* 0x0001000030307824 */ /* 0x000fc600078e00ff */
[----:B------:R-:W-:-:S05]  /*1190*/  LOP3.LUT R26, R26, 0x80000000, RZ, 0x3c, !PT ;  /* 0x800000001a1a7812 */ /* 0x000fca00078e3cff */
[----:B------:R-:W-:Y:S02]  /*11a0*/  FFMA R61, R26, R61, RZ ;  /* 0x0000003d1a3d7223 */ /* 0x000fe400000000ff */
[----:B------:R-:W5:Y:S03]  /*11b0*/  LDS.U16 R26, [R15+0x6] ;  /* 0x000006000f1a7984 */ /* 0x000f660000000400 */
[----:B------:R-:W-:Y:S02]  /*11c0*/  FSEL R61, R61, RZ, P3 ;  /* 0x000000ff3d3d7208 */ /* 0x000fe40001800000 */
[----:B------:R-:W-:-:S03]  /*11d0*/  ISETP.GT.AND P3, PT, R13, 0xff, PT ;  /* 0x000000ff0d00780c */ /* 0x000fc60003f64270 */
[----:B------:R-:W-:Y:S01]  /*11e0*/  FFMA R27, R18, R27, R61 ;  /* 0x0000001b121b7223 */ /* 0x000fe2000000003d */
[----:B0-----:R-:W-:Y:S01]  /*11f0*/  IMAD.U32 R18, R65, 0x10000, RZ ;  /* 0x0001000041127824 */ /* 0x001fe200078e00ff */
[----:B------:R-:W-:Y:S02]  /*1200*/  FSEL R51, R51, RZ, P3 ;  /* 0x000000ff33337208 */ /* 0x000fe40001800000 */
[----:B------:R-:W-:Y:S02]  /*1210*/  FSEL R50, R50, RZ, P3 ;  /* 0x000000ff32327208 */ /* 0x000fe40001800000 */
[----:B------:R-:W-:Y:S02]  /*1220*/  FSEL R44, R44, RZ, P3 ;  /* 0x000000ff2c2c7208 */ /* 0x000fe40001800000 */
[----:B------:R-:W-:Y:S02]  /*1230*/  FSEL R47, R47, RZ, P3 ;  /* 0x000000ff2f2f7208 */ /* 0x000fe40001800000 */
[----:B------:R-:W-:-:S02]  /*1240*/  FSEL R49, R49, RZ, P3 ;  /* 0x000000ff31317208 */ /* 0x000fc40001800000 */
[----:B------:R-:W-:Y:S02]  /*1250*/  FSEL R48, R48, RZ, P3 ;  /* 0x000000ff30307208 */ /* 0x000fe40001800000 */
[----:B--2---:R-:W-:Y:S01]  /*1260*/  SEL R55, R36, RZ, !P2 ;  /* 0x000000ff24377207 */ /* 0x004fe20005000000 */
[----:B-1----:R-:W-:Y:S01]  /*1270*/  IMAD.U32 R36, R64, 0x10000, RZ ;  /* 0x0001000040247824 */ /* 0x002fe200078e00ff */
[----:B------:R-:W-:Y:S02]  /*1280*/  SEL R37, R37, RZ, !P2 ;  /* 0x000000ff25257207 */ /* 0x000fe40005000000 */
[----:B------:R-:W-:Y:S01]  /*1290*/  SEL R13, R38, RZ, !P2 ;  /* 0x000000ff260d7207 */ /* 0x000fe20005000000 */
[----:B------:R-:W-:Y:S01]  /*12a0*/  FMUL R18, R55, R18 ;  /* 0x0000001237127220 */ /* 0x000fe20000400000 */
[----:B------:R-:W0:Y:S01]  /*12b0*/  LDS.U16 R38, [R15+0x422] ;  /* 0x000422000f267984 */ /* 0x000e220000000400 */
[----:B------:R-:W-:Y:S01]  /*12c0*/  FMUL R36, R37, R36 ;  /* 0x0000002425247220 */ /* 0x000fe20000400000 */
[----:B------:R-:W-:-:S02]  /*12d0*/  SEL R39, R39, RZ, !P2 ;  /* 0x000000ff27277207 */ /* 0x000fc40005000000 */
[----:B------:R-:W-:Y:S02]  /*12e0*/  FSEL R61, R18, RZ, !P2 ;  /* 0x000000ff123d7208 */ /* 0x000fe40005000000 */
[----:B----4-:R-:W-:Y:S02]  /*12f0*/  SHF.L.U32 R18, R59, 0x10, RZ ;  /* 0x000000103b127819 */ /* 0x010fe400000006ff */
[----:B------:R-:W-:Y:S01]  /*1300*/  FSEL R36, R36, RZ, !P2 ;  /* 0x000000ff24247208 */ /* 0x000fe20005000000 */
[----:B------:R-:W-:Y:S01]  /*1310*/  FADD R56, R56, R61 ;  /* 0x0000003d38387221 */ /* 0x000fe20000000000 */
[----:B---3--:R-:W-:Y:S01]  /*1320*/  SEL R41, R41, RZ, !P2 ;  /* 0x000000ff29297207 */ /* 0x008fe20005000000 */
[----:B------:R-:W-:Y:S01]  /*1330*/  FMUL R54, R18, R13 ;  /* 0x0000000d12367220 */ /* 0x000fe20000400000 */
[----:B------:R-:W-:Y:S01]  /*1340*/  SEL R43, R43, RZ, !P2 ;  /* 0x000000ff2b2b7207 */ /* 0x000fe20005000000 */
[----:B------:R-:W-:Y:S01]  /*1350*/  FADD R57, R57, R36 ;  /* 0x0000002439397221 */ /* 0x000fe20000000000 */
[----:B------:R-:W1:Y:S02]  /*1360*/  LDS.U16 R18, [R15+0x420] ;  /* 0x000420000f127984 */ /* 0x000e640000000400 */
[----:B------:R-:W-:Y:S01]  /*1370*/  FSEL R59, R54, RZ, !P2 ;  /* 0x000000ff363b7208 */ /* 0x000fe20005000000 */
[----:B-----5:R-:W-:Y:S01]  /*1380*/  IMAD.U32 R54, R26, 0x10000, RZ ;  /* 0x000100001a367824 */ /* 0x020fe200078e00ff */
[----:B------:R-:W2:Y:S01]  /*1390*/  LDS.U16 R36, [R15+0x424] ;  /* 0x000424000f247984 */ /* 0x000ea20000000400 */
[----:B------:R-:W-:-:S02]  /*13a0*/  FADD R57, R50, R57 ;  /* 0x0000003932397221 */ /* 0x000fc40000000000 */
[----:B------:R-:W-:Y:S01]  /*13b0*/  FMUL R54, R54, R39 ;  /* 0x0000002736367220 */ /* 0x000fe20000400000 */
[----:B------:R-:W3:Y:S01]  /*13c0*/  LDS.U16 R26, [R15+0x426] ;  /* 0x000426000f1a7984 */ /* 0x000ee20000000400 */
[----:B------:R-:W-:Y:S01]  /*13d0*/  FADD R58, R58, R59 ;  /* 0x0000003b3a3a7221 */ /* 0x000fe20000000000 */
[----:B------:R-:W-:Y:S02]  /*13e0*/  FSEL R59, R46, RZ, P3 ;  /* 0x000000ff2e3b7208 */ /* 0x000fe40001800000 */
[----:B------:R-:W-:Y:S01]  /*13f0*/  FSEL R61, R54, RZ, !P2 ;  /* 0x000000ff363d7208 */ /* 0x000fe20005000000 */
[----:B------:R-:W-:Y:S06]  /*1400*/  BAR.SYNC 0x0 ;  /* 0x0000000000007b1d */ /* 0x000fec0000000000 */
[----:B------:R-:W-:Y:S01]  /*1410*/  FSEL R46, R45, RZ, P3 ;  /* 0x000000ff2d2e7208 */ /* 0x000fe20001800000 */
[----:B------:R-:W-:Y:S01]  /*1420*/  FADD R61, R60, R61 ;  /* 0x0000003d3c3d7221 */ /* 0x000fe20000000000 */
[----:B------:R-:W-:Y:S01]  /*1430*/  FADD R45, R51, R58 ;  /* 0x0000003a332d7221 */ /* 0x000fe20000000000 */
[----:B------:R-:W-:Y:S01]  /*1440*/  FADD R15, R59, R56 ;  /* 0x000000383b0f7221 */ /* 0x000fe20000000000 */
[----:B------:R-:W-:Y:S01]  /*1450*/  SEL R59, R40, RZ, !P2 ;  /* 0x000000ff283b7207 */ /* 0x000fe20005000000 */
[----:B------:R-:W-:Y:S01]  /*1460*/  FADD R51, R46, R61 ;  /* 0x0000003d2e337221 */ /* 0x000fe20000000000 */
[----:B------:R-:W-:Y:S01]  /*1470*/  SEL R61, R42, RZ, !P2 ;  /* 0x000000ff2a3d7207 */ /* 0x000fe20005000000 */
[----:B0-----:R-:W-:Y:S01]  /*1480*/  IMAD.U32 R38, R38, 0x10000, RZ ;  /* 0x0001000026267824 */ /* 0x001fe200078e00ff */
[----:B------:R0:W-:Y:S03]  /*1490*/  STS [R16.X4+0x140], R13 ;  /* 0x0001400d10007388 */ /* 0x0001e60000004800 */
[----:B------:R-:W-:Y:S01]  /*14a0*/  FMUL R38, R38, R41 ;  /* 0x0000002926267220 */ /* 0x000fe20000400000 */
[----:B------:R-:W-:Y:S04]  /*14b0*/  STS [R16.X4], R55 ;  /* 0x0000003710007388 */ /* 0x000fe80000004800 */
[----:B------:R-:W-:Y:S01]  /*14c0*/  FSEL R38, R38, RZ, !P2 ;  /* 0x000000ff26267208 */ /* 0x000fe20005000000 */
[----:B------:R4:W-:Y:S01]  /*14d0*/  STS [R16.X4+0xe0], R41 ;  /* 0x0000e02910007388 */ /* 0x0009e20000004800 */
[----:B-1----:R-:W-:-:S03]  /*14e0*/  IMAD.U32 R18, R18, 0x10000, RZ ;  /* 0x0001000012127824 */ /* 0x002fc600078e00ff */
[----:B------:R-:W-:Y:S01]  /*14f0*/  FADD R38, R25, R38 ;  /* 0x0000002619267221 */ /* 0x000fe20000000000 */
[----:B------:R1:W-:Y:S01]  /*1500*/  STS [R16.X4+0x220], R43 ;  /* 0x0002202b10007388 */ /* 0x0003e20000004800 */
[----:B--2---:R-:W-:Y:S01]  /*1510*/  IMAD.U32 R36, R36, 0x10000, RZ ;  /* 0x0001000024247824 */ /* 0x004fe200078e00ff */
[----:B------:R-:W-:Y:S01]  /*1520*/  FMUL R18, R18, R59 ;  /* 0x0000003b12127220 */ /* 0x000fe20000400000 */
[----:B------:R-:W-:Y:S01]  /*1530*/  FADD R47, R47, R38 ;  /* 0x000000262f2f7221 */ /* 0x000fe20000000000 */
[----:B------:R-:W-:Y:S01]  /*1540*/  STS [R16.X4+0xa0], R37 ;  /* 0x0000a02510007388 */ /* 0x000fe20000004800 */
[----:B---3--:R-:W-:Y:S01]  /*1550*/  IMAD.U32 R26, R26, 0x10000, RZ ;  /* 0x000100001a1a7824 */ /* 0x008fe200078e00ff */
[----:B------:R-:W-:Y:S01]  /*1560*/  FMUL R36, R36, R61 ;  /* 0x0000003d24247220 */ /* 0x000fe20000400000 */
[----:B0-----:R-:W-:Y:S01]  /*1570*/  FSEL R13, R18, RZ, !P2 ;  /* 0x000000ff120d7208 */ /* 0x001fe20005000000 */
[----:B------:R-:W-:Y:S01]  /*1580*/  STS [R16.X4+0x1e0], R39 ;  /* 0x0001e02710007388 */ /* 0x000fe20000004800 */
[----:B------:R-:W-:Y:S01]  /*1590*/  FMUL R26, R26, R43 ;  /* 0x0000002b1a1a7220 */ /* 0x000fe20000400000 */
[----:B----4-:R-:W-:Y:S01]  /*15a0*/  CS2R R40, SRZ ;  /* 0x0000000000287805 */ /* 0x010fe2000001ff00 */
[----:B------:R-:W-:Y:S01]  /*15b0*/  FSEL R36, R36, RZ, !P2 ;  /* 0x000000ff24247208 */ /* 0x000fe20005000000 */
[----:B------:R-:W-:Y:S01]  /*15c0*/  FADD R13, R24, R13 ;  /* 0x0000000d180d7221 */ /* 0x000fe20000000000 */
[----:B------:R-:W-:Y:S01]  /*15d0*/  STS [R16.X4+0x40], R59 ;  /* 0x0000403b10007388 */ /* 0x000fe20000004800 */
[----:B------:R-:W-:Y:S01]  /*15e0*/  FSEL R26, R26, RZ, !P2 ;  /* 0x000000ff1a1a7208 */ /* 0x000fe20005000000 */
[----:B-1----:R-:W-:Y:S01]  /*15f0*/  CS2R R42, SRZ ;  /* 0x00000000002a7805 */ /* 0x002fe2000001ff00 */
[----:B------:R-:W-:Y:S01]  /*1600*/  FADD R36, R17, R36 ;  /* 0x0000002411247221 */ /* 0x000fe20000000000 */
[----:B------:R-:W-:Y:S01]  /*1610*/  FADD R13, R44, R13 ;  /* 0x0000000d2c0d7221 */ /* 0x000fe20000000000 */
[----:B------:R-:W-:Y:S01]  /*1620*/  STS [R16.X4+0x180], R61 ;  /* 0x0001803d10007388 */ /* 0x000fe20000004800 */
[----:B------:R-:W-:Y:S01]  /*1630*/  FADD R27, R27, R26 ;  /* 0x0000001a1b1b7221 */ /* 0x000fe20000000000 */
[----:B------:R-:W-:-:S02]  /*1640*/  FADD R49, R49, R36 ;  /* 0x0000002431317221 */ /* 0x000fc40000000000 */
[----:B------:R-:W-:Y:S06]  /*1650*/  BAR.SYNC 0x0 ;  /* 0x0000000000007b1d */ /* 0x000fec0000000000 */
[----:B------:R-:W-:Y:S01]  /*1660*/  FADD R55, R48, R27 ;  /* 0x0000001b30377221 */ /* 0x000fe20000000000 */
[----:B------:R-:W-:Y:S04]  /*1670*/  LDS.128 R36, [R14.X4+0x10] ;  /* 0x000010000e247984 */ /* 0x000fe80000004c00 */
[----:B------:R-:W0:Y:S04]  /*1680*/  LDS.128 R24, [R14.X4] ;  /* 0x000000000e187984 */ /* 0x000e280000004c00 */
[----:B------:R-:W-:Y:S06]  /*1690*/  BAR.SYNC 0x0 ;  /* 0x0000000000007b1d */ /* 0x000fec0000000000 */
[----:B------:R-:W-:Y:S04]  /*16a0*/  STS [R16.X4], R15 ;  /* 0x0000000f10007388 */ /* 0x000fe80000004800 */
[----:B------:R-:W-:Y:S04]  /*16b0*/  STS [R16.X4+0xa0], R57 ;  /* 0x0000a03910007388 */ /* 0x000fe80000004800 */
[----:B------:R-:W-:Y:S04]  /*16c0*/  STS [R16.X4+0x140], R45 ;  /* 0x0001402d10007388 */ /* 0x000fe80000004800 */
[----:B------:R-:W-:Y:S04]  /*16d0*/  STS [R16.X4+0x1e0], R51 ;  /* 0x0001e03310007388 */ /* 0x000fe80000004800 */
[----:B------:R-:W-:Y:S04]  /*16e0*/  STS [R16.X4+0x40], R13 ;  /* 0x0000400d10007388 */ /* 0x000fe80000004800 */
[----:B------:R-:W-:Y:S04]  /*16f0*/  STS [R16.X4+0xe0], R47 ;  /* 0x0000e02f10007388 */ /* 0x000fe80000004800 */
[----:B------:R-:W-:Y:S04]  /*1700*/  STS [R16.X4+0x180], R49 ;  /* 0x0001803110007388 */ /* 0x000fe80000004800 */
[----:B------:R-:W-:Y:S04]  /*1710*/  STS [R16.X4+0x220], R55 ;  /* 0x0002203710007388 */ /* 0x000fe80000004800 */
[----:B------:R-:W-:Y:S06]  /*1720*/  BAR.SYNC 0x0 ;  /* 0x0000000000007b1d */ /* 0x000fec0000000000 */
[----:B------:R-:W2:Y:S01]  /*1730*/  @!P1 LDG.E.EL.128 R40, [R66.64] ;  /* 0x0000000442289981 */ /* 0x000ea2000c2e1d00 */
[----:B------:R-:W-:Y:S01]  /*1740*/  IADD3 R17, R3, 0x30000, RZ ;  /* 0x0003000003117810 */ /* 0x000fe20007ffe0ff */
[----:B------:R-:W-:Y:S01]  /*1750*/  CS2R R44, SRZ ;  /* 0x00000000002c7805 */ /* 0x000fe2000001ff00 */
[----:B------:R-:W-:-:S03]  /*1760*/  CS2R R46, SRZ ;  /* 0x00000000002e7805 */ /* 0x000fc6000001ff00 */
[----:B------:R-:W-:-:S05]  /*1770*/  IMAD.WIDE R16, R17, R2, c[0x0][0x160] ;  /* 0x0000580011107625 */ /* 0x000fca00078e0202 */
[----:B------:R1:W3:Y:S01]  /*1780*/  @!P0 LDG.E.EL.128 R44, [R16.64] ;  /* 0x00000004102c8981 */ /* 0x0002e2000c2e1d00 */
[----:B------:R-:W-:Y:S01]  /*1790*/  SHF.R.U32.HI R3, RZ, 0x5, R12 ;  /* 0x00000005ff037819 */ /* 0x000fe2000001160c */
[----:B------:R-:W-:Y:S01]  /*17a0*/  IMAD.U32 R13, R22, 0x10000, RZ ;  /* 0x00010000160d7824 */ /* 0x000fe200078e00ff */
[----:B------:R-:W-:Y:S01]  /*17b0*/  ISETP.GT.AND P2, PT, R0, 0x7f, PT ;  /* 0x0000007f0000780c */ /* 0x000fe20003f44270 */
[----:B------:R-:W4:Y:S01]  /*17c0*/  S2R R2, SR_TID.X ;  /* 0x0000000000027919 */ /* 0x000f220000002100 */
[----:B------:R-:W-:Y:S02]  /*17d0*/  SGXT.U32 R3, R3, 0x2 ;  /* 0x000000020303781a */ /* 0x000fe40000000000 */
[C---:B------:R-:W-:Y:S01]  /*17e0*/  PRMT R15, R21.reuse, 0x7632, R15 ;  /* 0x00007632150f7816 */ /* 0x040fe2000000000f */
[----:B------:R-:W-:Y:S01]  /*17f0*/  IMAD.U32 R21, R21, 0x10000, RZ ;  /* 0x0001000015157824 */ /* 0x000fe200078e00ff */
[----:B------:R-:W-:Y:S01]  /*1800*/  PRMT R0, R23, 0x7632, R0 ;  /* 0x0000763217007816 */ /* 0x000fe20000000000 */
[----:B------:R-:W-:-:S02]  /*1810*/  IMAD.SHL.U32 R3, R3, 0x4, RZ ;  /* 0x0000000403037824 */ /* 0x000fc400078e00ff */
[----:B------:R-:W-:Y:S02]  /*1820*/  IMAD.U32 R23, R23, 0x10000, RZ ;  /* 0x0001000017177824 */ /* 0x000fe400078e00ff */
[----:B------:R-:W-:Y:S02]  /*1830*/  IMAD.U32 R15, R15, 0x10000, RZ ;  /* 0x000100000f0f7824 */ /* 0x000fe400078e00ff */
[----:B-1----:R-:W-:Y:S01]  /*1840*/  IMAD.U32 R17, R20, 0x10000, RZ ;  /* 0x0001000014117824 */ /* 0x002fe200078e00ff */
[----:B----4-:R-:W-:Y:S02]  /*1850*/  SHF.R.U32.HI R12, RZ, 0x3, R2 ;  /* 0x00000003ff0c7819 */ /* 0x010fe40000011602 */
[----:B------:R-:W-:Y:S02]  /*1860*/  SHF.L.U32 R2, R2, 0x2, RZ ;  /* 0x0000000202027819 */ /* 0x000fe400000006ff */
[----:B------:R-:W-:Y:S02]  /*1870*/  SGXT.U32 R12, R12, 0x2 ;  /* 0x000000020c0c781a */ /* 0x000fe40000000000 */
[----:B------:R-:W-:-:S02]  /*1880*/  LOP3.LUT R2, R2, 0x1c, RZ, 0xc0, !PT ;  /* 0x0000001c02027812 */ /* 0x000fc400078ec0ff */
[----:B------:R-:W-:Y:S02]  /*1890*/  LOP3.LUT R3, R3, R12, RZ, 0xfc, !PT ;  /* 0x0000000c03037212 */ /* 0x000fe400078efcff */
[----:B------:R-:W-:-:S03]  /*18a0*/  PRMT R12, R22, 0x7632, R12 ;  /* 0x00007632160c7816 */ /* 0x000fc6000000000c */
[----:B------:R-:W-:Y:S01]  /*18b0*/  IMAD R2, R3, 0x28, R2 ;  /* 0x0000002803027824 */ /* 0x000fe200078e0202 */
[----:B------:R-:W-:Y:S01]  /*18c0*/  PRMT R3, R20, 0x7632, R3 ;  /* 0x0000763214037816 */ /* 0x000fe20000000003 */
[----:B------:R-:W-:Y:S01]  /*18d0*/  IMAD.U32 R12, R12, 0x10000, RZ ;  /* 0x000100000c0c7824 */ /* 0x000fe200078e00ff */
[----:B--2---:R-:W-:Y:S02]  /*18e0*/  SEL R40, R40, RZ, !P1 ;  /* 0x000000ff28287207 */ /* 0x004fe40004800000 */
[----:B------:R-:W-:Y:S02]  /*18f0*/  SEL R42, R42, RZ, !P1 ;  /* 0x000000ff2a2a7207 */ /* 0x000fe40004800000 */
[----:B------:R-:W-:Y:S01]  /*1900*/  SEL R41, R41, RZ, !P1 ;  /* 0x000000ff29297207 */ /* 0x000fe20004800000 */
[----:B------:R-:W-:Y:S01]  /*1910*/  IMAD.U32 R49, R40, 0x10000, RZ ;  /* 0x0001000028317824 */ /* 0x000fe200078e00ff */
[----:B------:R-:W-:Y:S01]  /*1920*/  SEL R43, R43, RZ, !P1 ;  /* 0x000000ff2b2b7207 */ /* 0x000fe20004800000 */
[C---:B------:R-:W-:Y:S01]  /*1930*/  IMAD.U32 R51, R42.reuse, 0x10000, RZ ;  /* 0x000100002a337824 */ /* 0x040fe200078e00ff */
[----:B------:R-:W-:Y:S01]  /*1940*/  PRMT R42, R42, 0x7632, R42 ;  /* 0x000076322a2a7816 */ /* 0x000fe2000000002a */
[----:B------:R-:W-:Y:S01]  /*1950*/  FFMA R49, -R4, R49, RZ ;  /* 0x0000003104317223 */ /* 0x000fe200000001ff */
[C---:B------:R-:W-:Y:S01]  /*1960*/  PRMT R4, R41.reuse, 0x7632, R4 ;  /* 0x0000763229047816 */ /* 0x040fe20000000004 */
[----:B------:R-:W-:Y:S01]  /*1970*/  IMAD.U32 R41, R41, 0x10000, RZ ;  /* 0x0001000029297824 */ /* 0x000fe200078e00ff */
[C---:B------:R-:W-:Y:S01]  /*1980*/  SHF.L.U32 R55, R43.reuse, 0x10, RZ ;  /* 0x000000102b377819 */ /* 0x040fe200000006ff */
[----:B------:R-:W-:Y:S01]  /*1990*/  IMAD.U32 R42, R42, 0x10000, RZ ;  /* 0x000100002a2a7824 */ /* 0x000fe200078e00ff */
[----:B------:R-:W-:Y:S01]  /*19a0*/  PRMT R43, R43, 0x7632, R43 ;  /* 0x000076322b2b7816 */ /* 0x000fe2000000002b */
[----:B------:R-:W-:Y:S01]  /*19b0*/  IMAD.U32 R4, R4, 0x10000, RZ ;  /* 0x0001000004047824 */ /* 0x000fe200078e00ff */
[----:B------:R-:W-:Y:S01]  /*19c0*/  PRMT R40, R40, 0x7632, R40 ;  /* 0x0000763228287816 */ /* 0x000fe20000000028 */
[----:B------:R-:W-:Y:S01]  /*19d0*/  FFMA R6, -R6, R41, RZ ;  /* 0x0000002906067223 */ /* 0x000fe200000001ff */
[----:B------:R-:W-:Y:S01]  /*19e0*/  FFMA R51, -R8, R51, RZ ;  /* 0x0000003308337223 */ /* 0x000fe200000001ff */
[----:B------:R-:W-:Y:S01]  /*19f0*/  FFMA R9, -R9, R42, RZ ;  /* 0x0000002a09097223 */ /* 0x000fe200000001ff */
[----:B------:R-:W-:Y:S01]  /*1a00*/  SHF.L.U32 R8, R43, 0x10, RZ ;  /* 0x000000102b087819 */ /* 0x000fe200000006ff */
[----:B------:R-:W-:Y:S01]  /*1a10*/  IMAD.U32 R40, R40, 0x10000, RZ ;  /* 0x0001000028287824 */ /* 0x000fe200078e00ff */
[----:B------:R-:W-:Y:S01]  /*1a20*/  FFMA R4, -R7, R4, RZ ;  /* 0x0000000407047223 */ /* 0x000fe200000001ff */
[----:B------:R-:W-:Y:S01]  /*1a30*/  FSEL R7, R6, RZ, P2 ;  /* 0x000000ff06077208 */ /* 0x000fe20001000000 */
[----:B------:R-:W-:Y:S01]  /*1a40*/  FFMA R10, -R10, R55, RZ ;  /* 0x000000370a0a7223 */ /* 0x000fe200000001ff */
[----:B------:R-:W-:Y:S01]  /*1a50*/  FSEL R6, R9, RZ, P2 ;  /* 0x000000ff09067208 */ /* 0x000fe20001000000 */
[----:B------:R-:W-:Y:S01]  /*1a60*/  FFMA R8, -R11, R8, RZ ;  /* 0x000000080b087223 */ /* 0x000fe200000001ff */
[----:B------:R-:W-:Y:S01]  /*1a70*/  FFMA R5, -R5, R40, RZ ;  /* 0x0000002805057223 */ /* 0x000fe200000001ff */
[----:B------:R-:W-:Y:S01]  /*1a80*/  FFMA R21, R30, R21, R7 ;  /* 0x000000151e157223 */ /* 0x000fe20000000007 */
[----:B------:R-:W-:Y:S01]  /*1a90*/  FSEL R11, R10, RZ, P2 ;  /* 0x000000ff0a0b7208 */ /* 0x000fe20001000000 */
[----:B------:R-:W-:Y:S01]  /*1aa0*/  FFMA R33, R33, R12, R6 ;  /* 0x0000000c21217223 */ /* 0x000fe20000000006 */
[----:B------:R-:W-:Y:S01]  /*1ab0*/  IMAD.U32 R7, R0, 0x10000, RZ ;  /* 0x0001000000077824 */ /* 0x000fe200078e00ff */
[----:B------:R-:W-:-:S02]  /*1ac0*/  SHF.L.U32 R6, R3, 0x10, RZ ;  /* 0x0000001003067819 */ /* 0x000fc400000006ff */
[----:B------:R-:W-:Y:S01]  /*1ad0*/  FSEL R8, R8, RZ, P2 ;  /* 0x000000ff08087208 */ /* 0x000fe20001000000 */
[----:B------:R-:W-:Y:S01]  /*1ae0*/  FFMA R23, R34, R23, R11 ;  /* 0x0000001722177223 */ /* 0x000fe2000000000b */
[----:B------:R-:W-:Y:S02]  /*1af0*/  FSEL R0, R5, RZ, P2 ;  /* 0x000000ff05007208 */ /* 0x000fe40001000000 */
[----:B------:R-:W-:Y:S01]  /*1b00*/  FSEL R4, R4, RZ, P2 ;  /* 0x000000ff04047208 */ /* 0x000fe20001000000 */
[----:B------:R-:W-:Y:S01]  /*1b10*/  FFMA R35, R35, R7, R8 ;  /* 0x0000000723237223 */ /* 0x000fe20000000008 */
[----:B---3--:R-:W-:Y:S01]  /*1b20*/  SEL R45, R45, RZ, !P0 ;  /* 0x000000ff2d2d7207 */ /* 0x008fe20004000000 */
[----:B------:R-:W-:Y:S01]  /*1b30*/  FFMA R29, R29, R6, R0 ;  /* 0x000000061d1d7223 */ /* 0x000fe20000000000 */
[----:B------:R-:W-:Y:S01]  /*1b40*/  SEL R47, R47, RZ, !P0 ;  /* 0x000000ff2f2f7207 */ /* 0x000fe20004000000 */
[----:B------:R-:W-:Y:S01]  /*1b50*/  FFMA R20, R31, R15, R4 ;  /* 0x0000000f1f147223 */ /* 0x000fe20000000004 */
[----:B------:R-:W-:Y:S01]  /*1b60*/  SEL R44, R44, RZ, !P0 ;  /* 0x000000ff2c2c7207 */ /* 0x000fe20004000000 */
[----:B------:R-:W-:Y:S01]  /*1b70*/  IMAD.U32 R9, R45, 0x10000, RZ ;  /* 0x000100002d097824 */ /* 0x000fe200078e00ff */
[----:B------:R-:W1:Y:S01]  /*1b80*/  LDS.128 R4, [R14.X4+0x10] ;  /* 0x000010000e047984 */ /* 0x000e620000004c00 */
[----:B------:R-:W-:Y:S01]  /*1b90*/  IMAD.U32 R11, R47, 0x10000, RZ ;  /* 0x000100002f0b7824 */ /* 0x000fe200078e00ff */
[----:B------:R-:W-:Y:S01]  /*1ba0*/  PRMT R45, R45, 0x7632, R45 ;  /* 0x000076322d2d7816 */ /* 0x000fe2000000002d */
[----:B0-----:R-:W-:Y:S01]  /*1bb0*/  FMUL R26, R26, R9 ;  /* 0x000000091a1a7220 */ /* 0x001fe20000400000 */
[----:B------:R-:W-:Y:S01]  /*1bc0*/  IMAD.U32 R3, R44, 0x10000, RZ ;  /* 0x000100002c037824 */ /* 0x000fe200078e00ff */
[----:B------:R-:W-:Y:S01]  /*1bd0*/  FMUL R38, R38, R11 ;  /* 0x0000000b26267220 */ /* 0x000fe20000400000 */
[----:B------:R-:W-:Y:S01]  /*1be0*/  SEL R46, R46, RZ, !P0 ;  /* 0x000000ff2e2e7207 */ /* 0x000fe20004000000 */
[----:B------:R-:W0:Y:S01]  /*1bf0*/  LDS.128 R8, [R14.X4] ;  /* 0x000000000e087984 */ /* 0x000e220000004c00 */
[----:B------:R-:W-:Y:S01]  /*1c00*/  FMUL R24, R24, R3 ;  /* 0x0000000318187220 */ /* 0x000fe20000400000 */
[----:B------:R-:W-:Y:S01]  /*1c10*/  IMAD.U32 R0, R45, 0x10000, RZ ;  /* 0x000100002d007824 */ /* 0x000fe200078e00ff */
[----:B------:R-:W-:-:S02]  /*1c20*/  SHF.L.U32 R3, R46, 0x10, RZ ;  /* 0x000000102e037819 */ /* 0x000fc400000006ff */
[----:B------:R-:W-:Y:S01]  /*1c30*/  PRMT R47, R47, 0x7632, R47 ;  /* 0x000076322f2f7816 */ /* 0x000fe2000000002f */
[----:B------:R-:W-:Y:S01]  /*1c40*/  FMUL R27, R27, R0 ;  /* 0x000000001b1b7220 */ /* 0x000fe20000400000 */
[----:B------:R-:W-:Y:S01]  /*1c50*/  PRMT R46, R46, 0x7632, R46 ;  /* 0x000076322e2e7816 */ /* 0x000fe2000000002e */
[----:B------:R-:W-:Y:S01]  /*1c60*/  FMUL R3, R36, R3 ;  /* 0x0000000324037220 */ /* 0x000fe20000400000 */
[----:B------:R-:W-:Y:S01]  /*1c70*/  PRMT R44, R44, 0x7632, R44 ;  /* 0x000076322c2c7816 */ /* 0x000fe2000000002c */
[----:B------:R-:W-:Y:S01]  /*1c80*/  IMAD.U32 R0, R47, 0x10000, RZ ;  /* 0x000100002f007824 */ /* 0x000fe200078e00ff */
[----:B------:R-:W-:Y:S01]  /*1c90*/  FSEL R51, R51, RZ, P2 ;  /* 0x000000ff33337208 */ /* 0x000fe20001000000 */
[----:B------:R-:W-:Y:S01]  /*1ca0*/  IMAD.U32 R46, R46, 0x10000, RZ ;  /* 0x000100002e2e7824 */ /* 0x000fe200078e00ff */
[----:B------:R-:W-:Y:S01]  /*1cb0*/  FSEL R49, R49, RZ, P2 ;  /* 0x000000ff31317208 */ /* 0x000fe20001000000 */
[----:B------:R-:W-:Y:S01]  /*1cc0*/  FMUL R0, R39, R0 ;  /* 0x0000000027007220 */ /* 0x000fe20000400000 */
[----:B------:R-:W-:Y:S01]  /*1cd0*/  IMAD.U32 R44, R44, 0x10000, RZ ;  /* 0x000100002c2c7824 */ /* 0x000fe200078e00ff */
[----:B------:R-:W-:Y:S01]  /*1ce0*/  FMUL R37, R37, R46 ;  /* 0x0000002e25257220 */ /* 0x000fe20000400000 */
[----:B------:R-:W-:Y:S01]  /*1cf0*/  FSEL R26, R26, RZ, !P0 ;  /* 0x000000ff1a1a7208 */ /* 0x000fe20004000000 */
[----:B------:R-:W-:Y:S01]  /*1d00*/  FFMA R13, R32, R13, R51 ;  /* 0x0000000d200d7223 */ /* 0x000fe20000000033 */
[----:B------:R-:W-:Y:S01]  /*1d10*/  FSEL R16, R0, RZ, !P0 ;  /* 0x000000ff00107208 */ /* 0x000fe20004000000 */
[----:B------:R-:W-:Y:S01]  /*1d20*/  FMUL R25, R25, R44 ;  /* 0x0000002c19197220 */ /* 0x000fe20000400000 */
[----:B------:R-:W-:Y:S01]  /*1d30*/  FSEL R0, R37, RZ, !P0 ;  /* 0x000000ff25007208 */ /* 0x000fe20004000000 */
[----:B------:R-:W-:Y:S01]  /*1d40*/  FFMA R17, R28, R17, R49 ;  /* 0x000000111c117223 */ /* 0x000fe20000000031 */
[----:B------:R-:W-:Y:S01]  /*1d50*/  FSEL R24, R24, RZ, !P0 ;  /* 0x000000ff18187208 */ /* 0x000fe20004000000 */
[----:B------:R-:W-:Y:S01]  /*1d60*/  FADD R21, R21, R26 ;  /* 0x0000001a15157221 */ /* 0x000fe20000000000 */
[----:B------:R-:W-:Y:S01]  /*1d70*/  FSEL R38, R38, RZ, !P0 ;  /* 0x000000ff26267208 */ /* 0x000fe20004000000 */
[----:B------:R-:W-:Y:S01]  /*1d80*/  FADD R0, R33, R0 ;  /* 0x0000000021007221 */ /* 0x000fe20000000000 */
[----:B------:R-:W-:Y:S01]  /*1d90*/  FSEL R12, R3, RZ, !P0 ;  /* 0x000000ff030c7208 */ /* 0x000fe20004000000 */
[----:B------:R-:W-:Y:S01]  /*1da0*/  FADD R17, R17, R24 ;  /* 0x0000001811117221 */ /* 0x000fe20000000000 */
[----:B------:R-:W-:Y:S01]  /*1db0*/  FSEL R27, R27, RZ, !P0 ;  /* 0x000000ff1b1b7208 */ /* 0x000fe20004000000 */
[----:B------:R-:W-:Y:S01]  /*1dc0*/  FADD R0, RZ, R0 ;  /* 0x00000000ff007221 */ /* 0x000fe20000000000 */
[----:B------:R-:W-:Y:S01]  /*1dd0*/  FSEL R18, R25, RZ, !P0 ;  /* 0x000000ff19127208 */ /* 0x000fe20004000000 */
[----:B------:R-:W-:Y:S01]  /*1de0*/  FADD R23, R23, R38 ;  /* 0x0000002617177221 */ /* 0x000fe20000000000 */
[----:B------:R-:W-:Y:S01]  /*1df0*/  FADD R12, R13, R12 ;  /* 0x0000000c0d0c7221 */ /* 0x000fe20000000000 */
[----:B------:R-:W-:Y:S01]  /*1e00*/  FADD R27, R20, R27 ;  /* 0x0000001b141b7221 */ /* 0x000fe20000000000 */
[----:B------:R-:W-:Y:S01]  /*1e10*/  FADD R16, R35, R16 ;  /* 0x0000001023107221 */ /* 0x000fe20000000000 */
[----:B------:R-:W-:Y:S01]  /*1e20*/  FADD R18, R29, R18 ;  /* 0x000000121d127221 */ /* 0x000fe20000000000 */
[----:B-1----:R-:W-:Y:S01]  /*1e30*/  FADD R5, R5, R0 ;  /* 0x0000000005057221 */ /* 0x002fe20000000000 */
[----:B------:R-:W-:Y:S01]  /*1e40*/  FADD R23, RZ, R23 ;  /* 0x00000017ff177221 */ /* 0x000fe20000000000 */
[----:B------:R-:W-:Y:S01]  /*1e50*/  FADD R3, RZ, R12 ;  /* 0x0000000cff037221 */ /* 0x000fe20000000000 */
[----:B------:R-:W-:Y:S01]  /*1e60*/  FADD R16, RZ, R16 ;  /* 0x00000010ff107221 */ /* 0x000fe20000000000 */
[----:B------:R-:W-:Y:S01]  /*1e70*/  FADD R21, RZ, R21 ;  /* 0x00000015ff157221 */ /* 0x000fe20000000000 */
[----:B------:R-:W-:Y:S01]  /*1e80*/  FADD R17, RZ, R17 ;  /* 0x00000011ff117221 */ /* 0x000fe20000000000 */
[----:B------:R-:W-:Y:S01]  /*1e90*/  FADD R0, RZ, R27 ;  /* 0x0000001bff007221 */ /* 0x000fe20000000000 */
[----:B------:R-:W-:Y:S01]  /*1ea0*/  FADD R18, RZ, R18 ;  /* 0x00000012ff127221 */ /* 0x000fe20000000000 */
[----:B------:R-:W-:Y:S01]  /*1eb0*/  FADD R6, R6, R23 ;  /* 0x0000001706067221 */ /* 0x000fe20000000000 */
[----:B------:R-:W-:Y:S01]  /*1ec0*/  FADD R4, R4, R3 ;  /* 0x0000000304047221 */ /* 0x000fe20000000000 */
[----:B------:R-:W-:Y:S01]  /*1ed0*/  FADD R7, R7, R16 ;  /* 0x0000001007077221 */ /* 0x000fe20000000000 */
[----:B0-----:R-:W-:Y:S01]  /*1ee0*/  FADD R10, R10, R21 ;  /* 0x000000150a0a7221 */ /* 0x001fe20000000000 */
[----:B------:R-:W-:Y:S01]  /*1ef0*/  FADD R8, R8, R17 ;  /* 0x0000001108087221 */ /* 0x000fe20000000000 */
[----:B------:R-:W-:Y:S01]  /*1f00*/  FADD R11, R11, R0 ;  /* 0x000000000b0b7221 */ /* 0x000fe20000000000 */
[----:B------:R-:W-:Y:S01]  /*1f10*/  FADD R9, R9, R18 ;  /* 0x0000001209097221 */ /* 0x000fe20000000000 */
[----:B------:R-:W-:Y:S06]  /*1f20*/  BAR.SYNC 0x0 ;  /* 0x0000000000007b1d */ /* 0x000fec0000000000 */
[----:B------:R-:W-:Y:S01]  /*1f30*/  STS.128 [R14.X4+0x10], R4 ;  /* 0x000010040e007388 */ /* 0x000fe20000004c00 */
[----:B------:R-:W-:-:S02]  /*1f40*/  SHF.R.S32.HI R0, RZ, 0x1f, R53 ;  /* 0x0000001fff007819 */ /* 0x000fc40000011435 */
[----:B------:R-:W-:Y:S01]  /*1f50*/  ISETP.GE.AND P1, PT, R52, 0x100, PT ;  /* 0x000001003400780c */ /* 0x000fe20003f26270 */
[----:B------:R-:W-:Y:S01]  /*1f60*/  STS.128 [R14.X4], R8 ;  /* 0x000000080e007388 */ /* 0x000fe20000004c00 */
[----:B------:R-:W-:-:S03]  /*1f70*/  LEA.HI R3, R0, R53, RZ, 0x9 ;  /* 0x0000003500037211 */ /* 0x000fc600078f48ff */
[----:B------:R-:W-:Y:S06]  /*1f80*/  BAR.SYNC 0x0 ;  /* 0x0000000000007b1d */ /* 0x000fec0000000000 */
[----:B------:R-:W0:Y:S01]  /*1f90*/  LDS.128 R20, [R2.X4] ;  /* 0x0000000002147984 */ /* 0x000e220000004c00 */
[C---:B------:R-:W-:Y:S02]  /*1fa0*/  SHF.L.U32 R0, R3.reuse, 0x8, RZ ;  /* 0x0000000803007819 */ /* 0x040fe400000006ff */
[----:B------:R-:W-:Y:S02]  /*1fb0*/  LOP3.LUT R3, R3, 0xfffffe00, RZ, 0xc0, !PT ;  /* 0xfffffe0003037812 */ /* 0x000fe400078ec0ff */
[----:B------:R-:W-:-:S02]  /*1fc0*/  LOP3.LUT R0, R0, 0xfffe0000, RZ, 0xc0, !PT ;  /* 0xfffe000000007812 */ /* 0x000fc400078ec0ff */
[----:B------:R-:W-:Y:S02]  /*1fd0*/  ISETP.GE.AND P0, PT, R19, 0x100, PT ;  /* 0x000001001300780c */ /* 0x000fe40003f06270 */
[----:B------:R-:W-:Y:S01]  /*1fe0*/  IADD3 R0, R0, R53, -R3 ;  /* 0x0000003500007210 */ /* 0x000fe20007ffe803 */
[----:B------:R-:W-:-:S04]  /*1ff0*/  IMAD.MOV.U32 R3, RZ, RZ, 0x4 ;  /* 0x00000004ff037424 */ /* 0x000fc800078e00ff */
[----:B------:R-:W-:-:S04]  /*2000*/  IMAD R4, R52, 0x200, R0 ;  /* 0x0000020034047824 */ /* 0x000fc800078e0200 */
[----:B------:R-:W-:-:S05]  /*2010*/  IMAD.WIDE R4, R4, R3, c[0x0][0x178] ;  /* 0x00005e0004047625 */ /* 0x000fca00078e0203 */
[----:B0-----:R0:W-:Y:S01]  /*2020*/  @!P1 STG.E.128 [R4.64], R20 ;  /* 0x0000001404009986 */ /* 0x0011e2000c101d04 */
[----:B------:R-:W-:Y:S05]  /*2030*/  @P0 EXIT ;  /* 0x000000000000094d */ /* 0x000fea0003800000 */
[----:B------:R-:W1:Y:S01]  /*2040*/  LDS.128 R8, [R2.X4+0xa00] ;  /* 0x000a000002087984 */ /* 0x000e620000004c00 */
[----:B0-----:R-:W-:-:S04]  /*2050*/  IMAD R4, R19, 0x200, R0 ;  /* 0x0000020013047824 */ /* 0x001fc800078e0200 */
[----:B------:R-:W-:-:S05]  /*2060*/  IMAD.WIDE R4, R4, R3, c[0x0][0x178] ;  /* 0x00005e0004047625 */ /* 0x000fca00078e0203 */
[----:B-1----:R-:W-:Y:S01]  /*2070*/  STG.E.128 [R4.64], R8 ;  /* 0x0000000804007986 */ /* 0x002fe2000c101d04 */
[----:B------:R-:W-:Y:S05]  /*2080*/  EXIT ;  /* 0x000000000000794d */ /* 0x000fea0003800000 */
.L_x_0:
[----:B------:R-:W-:-:S00]  /*2090*/  BRA `(.L_x_0) ;  /* 0xfffffff000007947 */ /* 0x000fc0000383ffff */
[----:B------:R-:W-:-:S00]  /*20a0*/  NOP ;  /* 0x0000000000007918 */ /* 0x000fc00000000000 */
        /* <DEDUP_REMOVED lines=13> */
.L_x_1:


//--------------------- .nv.shared.triton__0d1d2d3d4de5de --------------------------
	.section	.nv.shared.triton__0d1d2d3d4de5de,"aw",@nobits
	.align	16
